// auto-generated by cutlass_sweep.gemm — config: {"arch": "sm_100", "cluster_m": 8, "cluster_n": 1, "dtype": "fp16", "dtype_b": "fp16", "layout": "nt", "stages": 0, "tile_k": 64, "tile_m": 128, "tile_n": 128}
#include "cutlass/cutlass.h"
#include "cutlass/gemm/collective/collective_builder.hpp"
#include "cutlass/gemm/device/gemm_universal_adapter.h"
#include "cutlass/gemm/kernel/gemm_universal.hpp"
#include "cutlass/epilogue/collective/collective_builder.hpp"

using ElemA = cutlass::half_t;
using ElemB = cutlass::half_t;
using ElemCD = cutlass::half_t;
using Acc  = float;
using TileShape    = cute::Shape<cute::_128, cute::_128, cute::_64>;
using ClusterShape = cute::Shape<cute::_8, cute::_1, cute::_1>;

using CollectiveEpilogue = typename cutlass::epilogue::collective::CollectiveBuilder<
    cutlass::arch::Sm100, cutlass::arch::OpClassTensorOp,
    TileShape, ClusterShape,
    cutlass::epilogue::collective::EpilogueTileAuto,
    Acc, Acc,
    ElemCD, cutlass::layout::RowMajor, 128 / cutlass::sizeof_bits<ElemCD>::value,
    ElemCD, cutlass::layout::RowMajor, 128 / cutlass::sizeof_bits<ElemCD>::value,
    cutlass::epilogue::collective::EpilogueScheduleAuto
  >::CollectiveOp;

using CollectiveMainloop = typename cutlass::gemm::collective::CollectiveBuilder<
    cutlass::arch::Sm100, cutlass::arch::OpClassTensorOp,
    ElemA, cutlass::layout::RowMajor, 128 / cutlass::sizeof_bits<ElemA>::value,
    ElemB, cutlass::layout::ColumnMajor, 128 / cutlass::sizeof_bits<ElemB>::value,
    Acc,
    TileShape, ClusterShape,
    cutlass::gemm::collective::StageCountAutoCarveout<static_cast<int>(sizeof(typename CollectiveEpilogue::SharedStorage))>,
    cutlass::gemm::collective::KernelScheduleAuto
  >::CollectiveOp;

using GemmKernel = cutlass::gemm::kernel::GemmUniversal<
    cute::Shape<int,int,int,int>,
    CollectiveMainloop,
    CollectiveEpilogue
>;
using Gemm = cutlass::gemm::device::GemmUniversalAdapter<GemmKernel>;

// Force the device kernel symbol into the cubin without needing a host main.
auto* _anchor = &cutlass::device_kernel<GemmKernel>;


// ===== COMPILED SASS (sm_100a) =====

	.target	sm_100a

	.elftype	@"ET_EXEC"


//--------------------- .note.nv.tkinfo           --------------------------
	.section	.note.nv.tkinfo,"",@"SHT_NOTE"
	.sectionflags	@"SHF_NOTE_NV_TKINFO"
	.tkinfo
        /*0018*/ 	.word	0x00000002
        /*0030*/ 	.string	""
        /*0030*/ 	.string	"ptxas"
        /*0030*/ 	.string	"Cuda compilation tools, release 13.0, V13.0.88"
        /*0030*/ 	.string	"Build cuda_13.0.r13.0/compiler.36424714_0"
        /*0030*/ 	.string	"-arch sm_100a -m 64 "



//--------------------- .note.nv.cuinfo           --------------------------
	.section	.note.nv.cuinfo,"",@"SHT_NOTE"
	.sectionflags	@"SHF_NOTE_NV_CUINFO"
        /*0018*/ 	.short	0x0002
        /*001a*/ 	.short	0x0064
        /*001c*/ 	.short	0x0082
	.zero		2


//--------------------- .nv.info                  --------------------------
	.section	.nv.info,"",@"SHT_CUDA_INFO"
	.align	4


	//----- nvinfo : EIATTR_REGCOUNT
	.align		4
        /*0000*/ 	.byte	0x04, 0x2f
        /*0002*/ 	.short	(.L_19 - .L_18)
	.align		4
.L_18:
        /*0004*/ 	.word	index@(_ZN7cutlass13device_kernelINS_4gemm6kernel13GemmUniversalIN4cute5tupleIJiiiiEEENS1_10collective13CollectiveMmaINS1_35MainloopSm100TmaUmmaWarpSpecializedILi13ELi2ELi4ENS5_IJNS4_1CILi8EEENSA_ILi1EEESC_EEEEENS5_IJNSA_ILi128EEESF_NSA_ILi64EEEEEENS_6half_tENS5_IJlSC_lEEESI_SJ_NS4_8TiledMMAINS4_8MMA_AtomIJNS4_26SM100_MMA_F16BF16_2x1SM_SSISI_SI_fLi128ELi128ELNS4_4UMMA5MajorE0ELSO_0ELNSN_7ScaleInE0ELSP_0EEEEEENS4_6LayoutINS5_IJSC_SC_SC_EEENS5_IJNSA_ILi0EEESU_SU_EEEEENS5_IJNS4_10UnderscoreESX_SX_EEEEENS4_18SM100_TMA_2SM_LOADENS4_14ComposedLayoutINS4_7SwizzleILi3ELi4ELi3EEENS4_18smem_ptr_flag_bitsILi16EEENSS_INS5_IJSB_SG_EEENS5_IJSG_SC_EEEEEEEvNS4_8identityENS4_28SM100_TMA_2SM_LOAD_MULTICASTES19_vS1A_EENS_8epilogue10collective18CollectiveEpilogueINS1D_23Sm100TmaWarpSpecializedILi4ELi2ELi16ELb1ELb0EEEJNS5_IJSG_SF_SG_EEENS5_IJNSS_ISG_SC_EENSS_INS5_IJNSA_ILi16EEENSA_ILi2EEEEEENS5_IJSC_SG_EEEEEEEESI_SJ_SI_SJ_NS1D_6fusion15FusionCallbacksIS1H_NS1Q_17LinearCombinationISI_fSI_fLNS_15FloatRoundStyleE2EEES1I_S1P_JEEENS4_5SM1004TMEM4LOAD26SM100_TMEM_LOAD_32dp32b16xENS4_13SM90_TMA_LOADENS11_INS12_ILi1ELi4ELi3EEES15_NSS_INS5_IJSB_S1K_EEENS5_IJS1K_SC_EEEEEEENS4_39AutoVectorizingCopyWithAssumedAlignmentILi128EEENS4_14SM90_TMA_STOREES25_S27_S27_EEEvvEEEEvNT_6ParamsE)
        /*0008*/ 	.word	0x00000044


	//----- nvinfo : EIATTR_FRAME_SIZE
	.align		4
.L_19:
        /*000c*/ 	.byte	0x04, 0x11
        /*000e*/ 	.short	(.L_21 - .L_20)
	.align		4
.L_20:
        /*0010*/ 	.word	index@($__internal_2_$__cuda_sm10x_tcgen05_guardrail_trap_unallocated_columns_being_dealloced)
        /*0014*/ 	.word	0x00000000


	//----- nvinfo : EIATTR_FRAME_SIZE
	.align		4
.L_21:
        /*0018*/ 	.byte	0x04, 0x11
        /*001a*/ 	.short	(.L_23 - .L_22)
	.align		4
.L_22:
        /*001c*/ 	.word	index@($__internal_1_$__cuda_sm10x_tcgen05_guardrail_trap_phase_invalid_during_alloc)
        /*0020*/ 	.word	0x00000000


	//----- nvinfo : EIATTR_FRAME_SIZE
	.align		4
.L_23:
        /*0024*/ 	.byte	0x04, 0x11
        /*0026*/ 	.short	(.L_25 - .L_24)
	.align		4
.L_24:
        /*0028*/ 	.word	index@($__internal_0_$__cuda_sm10x_tcgen05_guardrail_trap_col_being_dealloced_not_returned_by_alloc)
        /*002c*/ 	.word	0x00000000


	//----- nvinfo : EIATTR_FRAME_SIZE
	.align		4
.L_25:
        /*0030*/ 	.byte	0x04, 0x11
        /*0032*/ 	.short	(.L_27 - .L_26)
	.align		4
.L_26:
        /*0034*/ 	.word	index@(_ZN7cutlass13device_kernelINS_4gemm6kernel13GemmUniversalIN4cute5tupleIJiiiiEEENS1_10collective13CollectiveMmaINS1_35MainloopSm100TmaUmmaWarpSpecializedILi13ELi2ELi4ENS5_IJNS4_1CILi8EEENSA_ILi1EEESC_EEEEENS5_IJNSA_ILi128EEESF_NSA_ILi64EEEEEENS_6half_tENS5_IJlSC_lEEESI_SJ_NS4_8TiledMMAINS4_8MMA_AtomIJNS4_26SM100_MMA_F16BF16_2x1SM_SSISI_SI_fLi128ELi128ELNS4_4UMMA5MajorE0ELSO_0ELNSN_7ScaleInE0ELSP_0EEEEEENS4_6LayoutINS5_IJSC_SC_SC_EEENS5_IJNSA_ILi0EEESU_SU_EEEEENS5_IJNS4_10UnderscoreESX_SX_EEEEENS4_18SM100_TMA_2SM_LOADENS4_14ComposedLayoutINS4_7SwizzleILi3ELi4ELi3EEENS4_18smem_ptr_flag_bitsILi16EEENSS_INS5_IJSB_SG_EEENS5_IJSG_SC_EEEEEEEvNS4_8identityENS4_28SM100_TMA_2SM_LOAD_MULTICASTES19_vS1A_EENS_8epilogue10collective18CollectiveEpilogueINS1D_23Sm100TmaWarpSpecializedILi4ELi2ELi16ELb1ELb0EEEJNS5_IJSG_SF_SG_EEENS5_IJNSS_ISG_SC_EENSS_INS5_IJNSA_ILi16EEENSA_ILi2EEEEEENS5_IJSC_SG_EEEEEEEESI_SJ_SI_SJ_NS1D_6fusion15FusionCallbacksIS1H_NS1Q_17LinearCombinationISI_fSI_fLNS_15FloatRoundStyleE2EEES1I_S1P_JEEENS4_5SM1004TMEM4LOAD26SM100_TMEM_LOAD_32dp32b16xENS4_13SM90_TMA_LOADENS11_INS12_ILi1ELi4ELi3EEES15_NSS_INS5_IJSB_S1K_EEENS5_IJS1K_SC_EEEEEEENS4_39AutoVectorizingCopyWithAssumedAlignmentILi128EEENS4_14SM90_TMA_STOREES25_S27_S27_EEEvvEEEEvNT_6ParamsE)
        /*0038*/ 	.word	0x00000000


	//----- nvinfo : EIATTR_MIN_STACK_SIZE
	.align		4
.L_27:
        /*003c*/ 	.byte	0x04, 0x12
        /*003e*/ 	.short	(.L_29 - .L_28)
	.align		4
.L_28:
        /*0040*/ 	.word	index@(_ZN7cutlass13device_kernelINS_4gemm6kernel13GemmUniversalIN4cute5tupleIJiiiiEEENS1_10collective13CollectiveMmaINS1_35MainloopSm100TmaUmmaWarpSpecializedILi13ELi2ELi4ENS5_IJNS4_1CILi8EEENSA_ILi1EEESC_EEEEENS5_IJNSA_ILi128EEESF_NSA_ILi64EEEEEENS_6half_tENS5_IJlSC_lEEESI_SJ_NS4_8TiledMMAINS4_8MMA_AtomIJNS4_26SM100_MMA_F16BF16_2x1SM_SSISI_SI_fLi128ELi128ELNS4_4UMMA5MajorE0ELSO_0ELNSN_7ScaleInE0ELSP_0EEEEEENS4_6LayoutINS5_IJSC_SC_SC_EEENS5_IJNSA_ILi0EEESU_SU_EEEEENS5_IJNS4_10UnderscoreESX_SX_EEEEENS4_18SM100_TMA_2SM_LOADENS4_14ComposedLayoutINS4_7SwizzleILi3ELi4ELi3EEENS4_18smem_ptr_flag_bitsILi16EEENSS_INS5_IJSB_SG_EEENS5_IJSG_SC_EEEEEEEvNS4_8identityENS4_28SM100_TMA_2SM_LOAD_MULTICASTES19_vS1A_EENS_8epilogue10collective18CollectiveEpilogueINS1D_23Sm100TmaWarpSpecializedILi4ELi2ELi16ELb1ELb0EEEJNS5_IJSG_SF_SG_EEENS5_IJNSS_ISG_SC_EENSS_INS5_IJNSA_ILi16EEENSA_ILi2EEEEEENS5_IJSC_SG_EEEEEEEESI_SJ_SI_SJ_NS1D_6fusion15FusionCallbacksIS1H_NS1Q_17LinearCombinationISI_fSI_fLNS_15FloatRoundStyleE2EEES1I_S1P_JEEENS4_5SM1004TMEM4LOAD26SM100_TMEM_LOAD_32dp32b16xENS4_13SM90_TMA_LOADENS11_INS12_ILi1ELi4ELi3EEES15_NSS_INS5_IJSB_S1K_EEENS5_IJS1K_SC_EEEEEEENS4_39AutoVectorizingCopyWithAssumedAlignmentILi128EEENS4_14SM90_TMA_STOREES25_S27_S27_EEEvvEEEEvNT_6ParamsE)
        /*0044*/ 	.word	0x00000000
.L_29:


//--------------------- .nv.compat                --------------------------
	.section	.nv.compat,"",@"SHT_CUDA_COMPAT_INFO"
	.align	4
        /*0000*/ 	.byte	0x02, 0x09, 0x01, 0x00, 0x02, 0x02, 0x02, 0x00, 0x02, 0x05, 0x05, 0x00, 0x03, 0x07, 0x01, 0x01
        /*0010*/ 	.byte	0x02, 0x03, 0x01, 0x00, 0x02, 0x06, 0x01, 0x00, 0x04, 0x0b, 0x08, 0x00, 0x09, 0x00, 0x00, 0x00
        /*0020*/ 	.byte	0x00, 0x00, 0x00, 0x00


//--------------------- .nv.info._ZN7cutlass13device_kernelINS_4gemm6kernel13GemmUniversalIN4cute5tupleIJiiiiEEENS1_10collective13CollectiveMmaINS1_35MainloopSm100TmaUmmaWarpSpecializedILi13ELi2ELi4ENS5_IJNS4_1CILi8EEENSA_ILi1EEESC_EEEEENS5_IJNSA_ILi128EEESF_NSA_ILi64EEEEEENS_6half_tENS5_IJlSC_lEEESI_SJ_NS4_8TiledMMAINS4_8MMA_AtomIJNS4_26SM100_MMA_F16BF16_2x1SM_SSISI_SI_fLi128ELi128ELNS4_4UMMA5MajorE0ELSO_0ELNSN_7ScaleInE0ELSP_0EEEEEENS4_6LayoutINS5_IJSC_SC_SC_EEENS5_IJNSA_ILi0EEESU_SU_EEEEENS5_IJNS4_10UnderscoreESX_SX_EEEEENS4_18SM100_TMA_2SM_LOADENS4_14ComposedLayoutINS4_7SwizzleILi3ELi4ELi3EEENS4_18smem_ptr_flag_bitsILi16EEENSS_INS5_IJSB_SG_EEENS5_IJSG_SC_EEEEEEEvNS4_8identityENS4_28SM100_TMA_2SM_LOAD_MULTICASTES19_vS1A_EENS_8epilogue10collective18CollectiveEpilogueINS1D_23Sm100TmaWarpSpecializedILi4ELi2ELi16ELb1ELb0EEEJNS5_IJSG_SF_SG_EEENS5_IJNSS_ISG_SC_EENSS_INS5_IJNSA_ILi16EEENSA_ILi2EEEEEENS5_IJSC_SG_EEEEEEEESI_SJ_SI_SJ_NS1D_6fusion15FusionCallbacksIS1H_NS1Q_17LinearCombinationISI_fSI_fLNS_15FloatRoundStyleE2EEES1I_S1P_JEEENS4_5SM1004TMEM4LOAD26SM100_TMEM_LOAD_32dp32b16xENS4_13SM90_TMA_LOADENS11_INS12_ILi1ELi4ELi3EEES15_NSS_INS5_IJSB_S1K_EEENS5_IJS1K_SC_EEEEEEENS4_39AutoVectorizingCopyWithAssumedAlignmentILi128EEENS4_14SM90_TMA_STOREES25_S27_S27_EEEvvEEEEvNT_6ParamsE --------------------------
	.section	.nv.info._ZN7cutlass13device_kernelINS_4gemm6kernel13GemmUniversalIN4cute5tupleIJiiiiEEENS1_10collective13CollectiveMmaINS1_35MainloopSm100TmaUmmaWarpSpecializedILi13ELi2ELi4ENS5_IJNS4_1CILi8EEENSA_ILi1EEESC_EEEEENS5_IJNSA_ILi128EEESF_NSA_ILi64EEEEEENS_6half_tENS5_IJlSC_lEEESI_SJ_NS4_8TiledMMAINS4_8MMA_AtomIJNS4_26SM100_MMA_F16BF16_2x1SM_SSISI_SI_fLi128ELi128ELNS4_4UMMA5MajorE0ELSO_0ELNSN_7ScaleInE0ELSP_0EEEEEENS4_6LayoutINS5_IJSC_SC_SC_EEENS5_IJNSA_ILi0EEESU_SU_EEEEENS5_IJNS4_10UnderscoreESX_SX_EEEEENS4_18SM100_TMA_2SM_LOADENS4_14ComposedLayoutINS4_7SwizzleILi3ELi4ELi3EEENS4_18smem_ptr_flag_bitsILi16EEENSS_INS5_IJSB_SG_EEENS5_IJSG_SC_EEEEEEEvNS4_8identityENS4_28SM100_TMA_2SM_LOAD_MULTICASTES19_vS1A_EENS_8epilogue10collective18CollectiveEpilogueINS1D_23Sm100TmaWarpSpecializedILi4ELi2ELi16ELb1ELb0EEEJNS5_IJSG_SF_SG_EEENS5_IJNSS_ISG_SC_EENSS_INS5_IJNSA_ILi16EEENSA_ILi2EEEEEENS5_IJSC_SG_EEEEEEEESI_SJ_SI_SJ_NS1D_6fusion15FusionCallbacksIS1H_NS1Q_17LinearCombinationISI_fSI_fLNS_15FloatRoundStyleE2EEES1I_S1P_JEEENS4_5SM1004TMEM4LOAD26SM100_TMEM_LOAD_32dp32b16xENS4_13SM90_TMA_LOADENS11_INS12_ILi1ELi4ELi3EEES15_NSS_INS5_IJSB_S1K_EEENS5_IJS1K_SC_EEEEEEENS4_39AutoVectorizingCopyWithAssumedAlignmentILi128EEENS4_14SM90_TMA_STOREES25_S27_S27_EEEvvEEEEvNT_6ParamsE,"",@"SHT_CUDA_INFO"
	.sectionflags	@""
	.align	4


	//----- nvinfo : EIATTR_CUDA_API_VERSION
	.align		4
        /*0000*/ 	.byte	0x04, 0x37
        /*0002*/ 	.short	(.L_31 - .L_30)
.L_30:
        /*0004*/ 	.word	0x00000082


	//----- nvinfo : EIATTR_KPARAM_INFO
	.align		4
.L_31:
        /*0008*/ 	.byte	0x04, 0x17
        /*000a*/ 	.short	(.L_33 - .L_32)
.L_32:
        /*000c*/ 	.word	0x00000000
        /*0010*/ 	.short	0x0000
        /*0012*/ 	.short	0x0000
        /*0014*/ 	.byte	0x00, 0xf0, 0x01, 0x20


	//----- nvinfo : EIATTR_AT_ENTRY_FRAGMENTS
	.align		4
.L_33:
        /*0018*/ 	.byte	0x04, 0x4f
        /*001a*/ 	.short	(.L_35 - .L_34)


	//   ....[0]....
.L_34:
        /*001c*/ 	.word	0x00000007


	//----- nvinfo : EIATTR_RESERVED_SMEM_USED
	.align		4
.L_35:
        /*0020*/ 	.byte	0x01, 0x41
	.zero		2


	//----- nvinfo : EIATTR_SPARSE_MMA_MASK
	.align		4
        /*0024*/ 	.byte	0x03, 0x50
        /*0026*/ 	.short	0x0000


	//----- nvinfo : EIATTR_TCGEN05_2CTA_USED
	.align		4
        /*0028*/ 	.byte	0x01, 0x52
	.zero		2


	//----- nvinfo : EIATTR_MAXREG_COUNT
	.align		4
        /*002c*/ 	.byte	0x03, 0x1b
        /*002e*/ 	.short	0x00ff


	//----- nvinfo : EIATTR_NUM_BARRIERS
	.align		4
        /*0030*/ 	.byte	0x02, 0x4c
        /*0032*/ 	.byte	0x07
	.zero		1


	//----- nvinfo : EIATTR_EXTERNS
	.align		4
        /*0034*/ 	.byte	0x04, 0x0f
        /*0036*/ 	.short	(.L_37 - .L_36)


	//   ....[0]....
	.align		4
.L_36:
        /*0038*/ 	.word	index@(__assertfail)


	//----- nvinfo : EIATTR_MERCURY_ISA_VERSION
	.align		4
.L_37:
        /*003c*/ 	.byte	0x03, 0x5f
        /*003e*/ 	.short	0x0101


	//----- nvinfo : EIATTR_INT_WARP_WIDE_INSTR_OFFSETS
	.align		4
        /*0040*/ 	.byte	0x04, 0x31
        /*0042*/ 	.short	(.L_39 - .L_38)


	//   ....[0]....
.L_38:
        /*0044*/ 	.word	0x00000ec0


	//   ....[1]....
        /*0048*/ 	.word	0x00000f60


	//   ....[2]....
        /*004c*/ 	.word	0x00004990


	//   ....[3]....
        /*0050*/ 	.word	0x000049c0


	//   ....[4]....
        /*0054*/ 	.word	0x000049e0


	//   ....[5]....
        /*0058*/ 	.word	0x000055a0


	//   ....[6]....
        /*005c*/ 	.word	0x00005640


	//   ....[7]....
        /*0060*/ 	.word	0x000056f0


	//   ....[8]....
        /*0064*/ 	.word	0x00005770


	//   ....[9]....
        /*0068*/ 	.word	0x00005820


	//   ....[10]....
        /*006c*/ 	.word	0x000058d0


	//   ....[11]....
        /*0070*/ 	.word	0x00005950


	//   ....[12]....
        /*0074*/ 	.word	0x00005a10


	//   ....[13]....
        /*0078*/ 	.word	0x00005ad0


	//   ....[14]....
        /*007c*/ 	.word	0x00005b80


	//   ....[15]....
        /*0080*/ 	.word	0x00005c70


	//   ....[16]....
        /*0084*/ 	.word	0x00005d50


	//----- nvinfo : EIATTR_COOP_GROUP_MASK_REGIDS
	.align		4
.L_39:
        /*0088*/ 	.byte	0x04, 0x29
        /*008a*/ 	.short	(.L_41 - .L_40)


	//   ....[0]....
.L_40:
        /*008c*/ 	.word	0xffffffff


	//   ....[1]....
        /*0090*/ 	.word	0xffffffff


	//   ....[2]....
        /*0094*/ 	.word	0xffffffff


	//   ....[3]....
        /*0098*/ 	.word	0xffffffff


	//   ....[4]....
        /*009c*/ 	.word	0xffffffff


	//   ....[5]....
        /*00a0*/ 	.word	0xffffffff


	//   ....[6]....
        /*00a4*/ 	.word	0xffffffff


	//   ....[7]....
        /*00a8*/ 	.word	0xffffffff


	//   ....[8]....
        /*00ac*/ 	.word	0xffffffff


	//   ....[9]....
        /*00b0*/ 	.word	0xffffffff


	//   ....[10]....
        /*00b4*/ 	.word	0xffffffff


	//   ....[11]....
        /*00b8*/ 	.word	0xffffffff


	//   ....[12]....
        /*00bc*/ 	.word	0xffffffff


	//   ....[13]....
        /*00c0*/ 	.word	0xffffffff


	//----- nvinfo : EIATTR_COOP_GROUP_INSTR_OFFSETS
	.align		4
.L_41:
        /*00c4*/ 	.byte	0x04, 0x28
        /*00c6*/ 	.short	(.L_43 - .L_42)


	//   ....[0]....
.L_42:
        /*00c8*/ 	.word	0x000000b0


	//   ....[1]....
        /*00cc*/ 	.word	0x00000520


	//   ....[2]....
        /*00d0*/ 	.word	0x00000830


	//   ....[3]....
        /*00d4*/ 	.word	0x000009c0


	//   ....[4]....
        /*00d8*/ 	.word	0x00000ab0


	//   ....[5]....
        /*00dc*/ 	.word	0x00000c10


	//   ....[6]....
        /*00e0*/ 	.word	0x00000da0


	//   ....[7]....
        /*00e4*/ 	.word	0x00000fe0


	//   ....[8]....
        /*00e8*/ 	.word	0x000023b0


	//   ....[9]....
        /*00ec*/ 	.word	0x00003770


	//   ....[10]....
        /*00f0*/ 	.word	0x00003c40


	//   ....[11]....
        /*00f4*/ 	.word	0x00003c70


	//   ....[12]....
        /*00f8*/ 	.word	0x00004890


	//   ....[13]....
        /*00fc*/ 	.word	0x00004aa0


	//----- nvinfo : EIATTR_VRC_CTA_INIT_COUNT
	.align		4
.L_43:
        /*0100*/ 	.byte	0x02, 0x4a
        /*0102*/ 	.byte	0x80
	.zero		1


	//----- nvinfo : EIATTR_SYSCALL_OFFSETS
	.align		4
        /*0104*/ 	.byte	0x04, 0x46
        /*0106*/ 	.short	(.L_45 - .L_44)


	//   ....[0]....
.L_44:
        /*0108*/ 	.word	0x000068e0


	//   ....[1]....
        /*010c*/ 	.word	0x000069d0


	//   ....[2]....
        /*0110*/ 	.word	0x00007170


	//   ....[3]....
        /*0114*/ 	.word	0x00007aa0


	//   ....[4]....
        /*0118*/ 	.word	0x00008370


	//   ....[5]....
        /*011c*/ 	.word	0x00008c40


	//----- nvinfo : EIATTR_MBARRIER_INSTR_OFFSETS
	.align		4
.L_45:
        /*0120*/ 	.byte	0x04, 0x39
        /*0122*/ 	.short	(.L_47 - .L_46)


	//   ....[0]....
.L_46:
        /*0124*/ 	.word	0x00000670
        /*0128*/ 	.word	0x000000ff
        /*012c*/ 	.word	0x00000000
        /*0130*/ 	.short	0x0100
        /*0132*/ 	.byte	0x04
	.zero		1


	//   ....[1]....
        /*0134*/ 	.word	0x00000680
        /*0138*/ 	.word	0x000000ff
        /*013c*/ 	.word	0x00000068
        /*0140*/ 	.short	0x0100
        /*0142*/ 	.byte	0x04
	.zero		1


	//   ....[2]....
        /*0144*/ 	.word	0x00000690
        /*0148*/ 	.word	0x000000ff
        /*014c*/ 	.word	0x00000008
        /*0150*/ 	.short	0x0100
        /*0152*/ 	.byte	0x04
	.zero		1


	//   ....[3]....
        /*0154*/ 	.word	0x000006a0
        /*0158*/ 	.word	0x000000ff
        /*015c*/ 	.word	0x00000070
        /*0160*/ 	.short	0x0100
        /*0162*/ 	.byte	0x04
	.zero		1


	//   ....[4]....
        /*0164*/ 	.word	0x000006b0
        /*0168*/ 	.word	0x000000ff
        /*016c*/ 	.word	0x00000010
        /*0170*/ 	.short	0x0100
        /*0172*/ 	.byte	0x04
	.zero		1


	//   ....[5]....
        /*0174*/ 	.word	0x000006c0
        /*0178*/ 	.word	0x000000ff
        /*017c*/ 	.word	0x00000078
        /*0180*/ 	.short	0x0100
        /*0182*/ 	.byte	0x04
	.zero		1


	//   ....[6]....
        /*0184*/ 	.word	0x000006d0
        /*0188*/ 	.word	0x000000ff
        /*018c*/ 	.word	0x00000018
        /*0190*/ 	.short	0x0100
        /*0192*/ 	.byte	0x04
	.zero		1


	//   ....[7]....
        /*0194*/ 	.word	0x000006e0
        /*0198*/ 	.word	0x000000ff
        /*019c*/ 	.word	0x00000080
        /*01a0*/ 	.short	0x0100
        /*01a2*/ 	.byte	0x04
	.zero		1


	//   ....[8]....
        /*01a4*/ 	.word	0x000006f0
        /*01a8*/ 	.word	0x000000ff
        /*01ac*/ 	.word	0x00000020
        /*01b0*/ 	.short	0x0100
        /*01b2*/ 	.byte	0x04
	.zero		1


	//   ....[9]....
        /*01b4*/ 	.word	0x00000700
        /*01b8*/ 	.word	0x000000ff
        /*01bc*/ 	.word	0x00000088
        /*01c0*/ 	.short	0x0100
        /*01c2*/ 	.byte	0x04
	.zero		1


	//   ....[10]....
        /*01c4*/ 	.word	0x00000710
        /*01c8*/ 	.word	0x000000ff
        /*01cc*/ 	.word	0x00000028
        /*01d0*/ 	.short	0x0100
        /*01d2*/ 	.byte	0x04
	.zero		1


	//   ....[11]....
        /*01d4*/ 	.word	0x00000720
        /*01d8*/ 	.word	0x000000ff
        /*01dc*/ 	.word	0x00000090
        /*01e0*/ 	.short	0x0100
        /*01e2*/ 	.byte	0x04
	.zero		1


	//   ....[12]....
        /*01e4*/ 	.word	0x00000730
        /*01e8*/ 	.word	0x000000ff
        /*01ec*/ 	.word	0x00000030
        /*01f0*/ 	.short	0x0100
        /*01f2*/ 	.byte	0x04
	.zero		1


	//   ....[13]....
        /*01f4*/ 	.word	0x00000740
        /*01f8*/ 	.word	0x000000ff
        /*01fc*/ 	.word	0x00000098
        /*0200*/ 	.short	0x0100
        /*0202*/ 	.byte	0x04
	.zero		1


	//   ....[14]....
        /*0204*/ 	.word	0x00000750
        /*0208*/ 	.word	0x000000ff
        /*020c*/ 	.word	0x00000038
        /*0210*/ 	.short	0x0100
        /*0212*/ 	.byte	0x04
	.zero		1


	//   ....[15]....
        /*0214*/ 	.word	0x00000760
        /*0218*/ 	.word	0x000000ff
        /*021c*/ 	.word	0x000000a0
        /*0220*/ 	.short	0x0100
        /*0222*/ 	.byte	0x04
	.zero		1


	//   ....[16]....
        /*0224*/ 	.word	0x00000770
        /*0228*/ 	.word	0x000000ff
        /*022c*/ 	.word	0x00000040
        /*0230*/ 	.short	0x0100
        /*0232*/ 	.byte	0x04
	.zero		1


	//   ....[17]....
        /*0234*/ 	.word	0x00000780
        /*0238*/ 	.word	0x000000ff
        /*023c*/ 	.word	0x000000a8
        /*0240*/ 	.short	0x0100
        /*0242*/ 	.byte	0x04
	.zero		1


	//   ....[18]....
        /*0244*/ 	.word	0x00000790
        /*0248*/ 	.word	0x000000ff
        /*024c*/ 	.word	0x00000048
        /*0250*/ 	.short	0x0100
        /*0252*/ 	.byte	0x04
	.zero		1


	//   ....[19]....
        /*0254*/ 	.word	0x000007a0
        /*0258*/ 	.word	0x000000ff
        /*025c*/ 	.word	0x000000b0
        /*0260*/ 	.short	0x0100
        /*0262*/ 	.byte	0x04
	.zero		1


	//   ....[20]....
        /*0264*/ 	.word	0x000007b0
        /*0268*/ 	.word	0x000000ff
        /*026c*/ 	.word	0x00000050
        /*0270*/ 	.short	0x0100
        /*0272*/ 	.byte	0x04
	.zero		1


	//   ....[21]....
        /*0274*/ 	.word	0x000007c0
        /*0278*/ 	.word	0x000000ff
        /*027c*/ 	.word	0x000000b8
        /*0280*/ 	.short	0x0100
        /*0282*/ 	.byte	0x04
	.zero		1


	//   ....[22]....
        /*0284*/ 	.word	0x000007d0
        /*0288*/ 	.word	0x000000ff
        /*028c*/ 	.word	0x00000058
        /*0290*/ 	.short	0x0100
        /*0292*/ 	.byte	0x04
	.zero		1


	//   ....[23]....
        /*0294*/ 	.word	0x000007e0
        /*0298*/ 	.word	0x000000ff
        /*029c*/ 	.word	0x000000c0
        /*02a0*/ 	.short	0x0100
        /*02a2*/ 	.byte	0x04
	.zero		1


	//   ....[24]....
        /*02a4*/ 	.word	0x000007f0
        /*02a8*/ 	.word	0x000000ff
        /*02ac*/ 	.word	0x00000060
        /*02b0*/ 	.short	0x0100
        /*02b2*/ 	.byte	0x04
	.zero		1


	//   ....[25]....
        /*02b4*/ 	.word	0x00000800
        /*02b8*/ 	.word	0x000000ff
        /*02bc*/ 	.word	0x000000c8
        /*02c0*/ 	.short	0x0100
        /*02c2*/ 	.byte	0x04
	.zero		1


	//   ....[26]....
        /*02c4*/ 	.word	0x00000930
        /*02c8*/ 	.word	0x000000ff
        /*02cc*/ 	.word	0x000000d0
        /*02d0*/ 	.short	0x0100
        /*02d2*/ 	.byte	0x04
	.zero		1


	//   ....[27]....
        /*02d4*/ 	.word	0x00000940
        /*02d8*/ 	.word	0x000000ff
        /*02dc*/ 	.word	0x000000f0
        /*02e0*/ 	.short	0x0100
        /*02e2*/ 	.byte	0x04
	.zero		1


	//   ....[28]....
        /*02e4*/ 	.word	0x00000950
        /*02e8*/ 	.word	0x000000ff
        /*02ec*/ 	.word	0x000000d8
        /*02f0*/ 	.short	0x0100
        /*02f2*/ 	.byte	0x04
	.zero		1


	//   ....[29]....
        /*02f4*/ 	.word	0x00000960
        /*02f8*/ 	.word	0x000000ff
        /*02fc*/ 	.word	0x000000f8
        /*0300*/ 	.short	0x0100
        /*0302*/ 	.byte	0x04
	.zero		1


	//   ....[30]....
        /*0304*/ 	.word	0x00000970
        /*0308*/ 	.word	0x000000ff
        /*030c*/ 	.word	0x000000e0
        /*0310*/ 	.short	0x0100
        /*0312*/ 	.byte	0x04
	.zero		1


	//   ....[31]....
        /*0314*/ 	.word	0x00000980
        /*0318*/ 	.word	0x000000ff
        /*031c*/ 	.word	0x00000100
        /*0320*/ 	.short	0x0100
        /*0322*/ 	.byte	0x04
	.zero		1


	//   ....[32]....
        /*0324*/ 	.word	0x00000990
        /*0328*/ 	.word	0x000000ff
        /*032c*/ 	.word	0x000000e8
        /*0330*/ 	.short	0x0100
        /*0332*/ 	.byte	0x04
	.zero		1


	//   ....[33]....
        /*0334*/ 	.word	0x000009a0
        /*0338*/ 	.word	0x000000ff
        /*033c*/ 	.word	0x00000108
        /*0340*/ 	.short	0x0100
        /*0342*/ 	.byte	0x04
	.zero		1


	//   ....[34]....
        /*0344*/ 	.word	0x00000a80
        /*0348*/ 	.word	0x000000ff
        /*034c*/ 	.word	0x00000110
        /*0350*/ 	.short	0x0100
        /*0352*/ 	.byte	0x06
	.zero		1


	//   ....[35]....
        /*0354*/ 	.word	0x00000a90
        /*0358*/ 	.word	0x000000ff
        /*035c*/ 	.word	0x00000118
        /*0360*/ 	.short	0x0100
        /*0362*/ 	.byte	0x06
	.zero		1


	//   ....[36]....
        /*0364*/ 	.word	0x00000bc0
        /*0368*/ 	.word	0x000000ff
        /*036c*/ 	.word	0x00000120
        /*0370*/ 	.short	0x0100
        /*0372*/ 	.byte	0x06
	.zero		1


	//   ....[37]....
        /*0374*/ 	.word	0x00000bd0
        /*0378*/ 	.word	0x000000ff
        /*037c*/ 	.word	0x00000130
        /*0380*/ 	.short	0x0100
        /*0382*/ 	.byte	0x06
	.zero		1


	//   ....[38]....
        /*0384*/ 	.word	0x00000be0
        /*0388*/ 	.word	0x000000ff
        /*038c*/ 	.word	0x00000128
        /*0390*/ 	.short	0x0100
        /*0392*/ 	.byte	0x06
	.zero		1


	//   ....[39]....
        /*0394*/ 	.word	0x00000bf0
        /*0398*/ 	.word	0x000000ff
        /*039c*/ 	.word	0x00000138
        /*03a0*/ 	.short	0x0100
        /*03a2*/ 	.byte	0x06
	.zero		1


	//   ....[40]....
        /*03a4*/ 	.word	0x00000d10
        /*03a8*/ 	.word	0x000000ff
        /*03ac*/ 	.word	0x00000140
        /*03b0*/ 	.short	0x0100
        /*03b2*/ 	.byte	0x04
	.zero		1


	//   ....[41]....
        /*03b4*/ 	.word	0x00000d20
        /*03b8*/ 	.word	0x000000ff
        /*03bc*/ 	.word	0x00000160
        /*03c0*/ 	.short	0x0100
        /*03c2*/ 	.byte	0x04
	.zero		1


	//   ....[42]....
        /*03c4*/ 	.word	0x00000d30
        /*03c8*/ 	.word	0x000000ff
        /*03cc*/ 	.word	0x00000148
        /*03d0*/ 	.short	0x0100
        /*03d2*/ 	.byte	0x04
	.zero		1


	//   ....[43]....
        /*03d4*/ 	.word	0x00000d40
        /*03d8*/ 	.word	0x000000ff
        /*03dc*/ 	.word	0x00000168
        /*03e0*/ 	.short	0x0100
        /*03e2*/ 	.byte	0x04
	.zero		1


	//   ....[44]....
        /*03e4*/ 	.word	0x00000d50
        /*03e8*/ 	.word	0x000000ff
        /*03ec*/ 	.word	0x00000150
        /*03f0*/ 	.short	0x0100
        /*03f2*/ 	.byte	0x04
	.zero		1


	//   ....[45]....
        /*03f4*/ 	.word	0x00000d60
        /*03f8*/ 	.word	0x000000ff
        /*03fc*/ 	.word	0x00000170
        /*0400*/ 	.short	0x0100
        /*0402*/ 	.byte	0x04
	.zero		1


	//   ....[46]....
        /*0404*/ 	.word	0x00000d70
        /*0408*/ 	.word	0x000000ff
        /*040c*/ 	.word	0x00000158
        /*0410*/ 	.short	0x0100
        /*0412*/ 	.byte	0x04
	.zero		1


	//   ....[47]....
        /*0414*/ 	.word	0x00000d80
        /*0418*/ 	.word	0x000000ff
        /*041c*/ 	.word	0x00000178
        /*0420*/ 	.short	0x0100
        /*0422*/ 	.byte	0x04
	.zero		1


	//   ....[48]....
        /*0424*/ 	.word	0x00000e70
        /*0428*/ 	.word	0x000000ff
        /*042c*/ 	.word	0x00000180
        /*0430*/ 	.short	0x0100
        /*0432*/ 	.byte	0x04
	.zero		1


	//   ....[49]....
        /*0434*/ 	.word	0x00000e80
        /*0438*/ 	.word	0x000000ff
        /*043c*/ 	.word	0x00000190
        /*0440*/ 	.short	0x0100
        /*0442*/ 	.byte	0x04
	.zero		1


	//   ....[50]....
        /*0444*/ 	.word	0x00000e90
        /*0448*/ 	.word	0x000000ff
        /*044c*/ 	.word	0x00000188
        /*0450*/ 	.short	0x0100
        /*0452*/ 	.byte	0x04
	.zero		1


	//   ....[51]....
        /*0454*/ 	.word	0x00000ea0
        /*0458*/ 	.word	0x000000ff
        /*045c*/ 	.word	0x00000198
        /*0460*/ 	.short	0x0100
        /*0462*/ 	.byte	0x04
	.zero		1


	//   ....[52]....
        /*0464*/ 	.word	0x00000fa0
        /*0468*/ 	.word	0x000000ff
        /*046c*/ 	.word	0x000001a0
        /*0470*/ 	.short	0x0100
        /*0472*/ 	.byte	0x06
	.zero		1


	//   ....[53]....
        /*0474*/ 	.word	0x00001bc0
        /*0478*/ 	.word	0x00000000
        /*047c*/ 	.word	0x00000190
        /*0480*/ 	.short	0x010a
        /*0482*/ 	.byte	0xff
	.zero		1


	//   ....[54]....
        /*0484*/ 	.word	0x00001bf0
        /*0488*/ 	.word	0x00000000
        /*048c*/ 	.word	0x00000180
        /*0490*/ 	.short	0x0101
        /*0492*/ 	.byte	0xff
	.zero		1


	//   ....[55]....
        /*0494*/ 	.word	0x00001cb0
        /*0498*/ 	.word	0x000000ff
        /*049c*/ 	.word	0x00000068
        /*04a0*/ 	.short	0x010a
        /*04a2*/ 	.byte	0x04
	.zero		1


	//   ....[56]....
        /*04a4*/ 	.word	0x00001d70
        /*04a8*/ 	.word	0x000000ff
        /*04ac*/ 	.word	0x00000068
        /*04b0*/ 	.short	0x010a
        /*04b2*/ 	.byte	0x21
	.zero		1


	//   ....[57]....
        /*04b4*/ 	.word	0x00001f40
        /*04b8*/ 	.word	0x000000ff
        /*04bc*/ 	.word	0x00000068
        /*04c0*/ 	.short	0x010a
        /*04c2*/ 	.byte	0x07
	.zero		1


	//   ....[58]....
        /*04c4*/ 	.word	0x00002040
        /*04c8*/ 	.word	0x000000ff
        /*04cc*/ 	.word	0x00000118
        /*04d0*/ 	.short	0x0101
        /*04d2*/ 	.byte	0x06
	.zero		1


	//   ....[59]....
        /*04d4*/ 	.word	0x00002060
        /*04d8*/ 	.word	0x000000ff
        /*04dc*/ 	.word	0x00000068
        /*04e0*/ 	.short	0x010a
        /*04e2*/ 	.byte	0x04
	.zero		1


	//   ....[60]....
        /*04e4*/ 	.word	0x000020e0
        /*04e8*/ 	.word	0x000000ff
        /*04ec*/ 	.word	0x00000068
        /*04f0*/ 	.short	0x010a
        /*04f2*/ 	.byte	0x11
	.zero		1


	//   ....[61]....
        /*04f4*/ 	.word	0x00002270
        /*04f8*/ 	.word	0x000000ff
        /*04fc*/ 	.word	0x00000068
        /*0500*/ 	.short	0x010a
        /*0502*/ 	.byte	0x08
	.zero		1


	//   ....[62]....
        /*0504*/ 	.word	0x000023e0
        /*0508*/ 	.word	0x00000003
        /*050c*/ 	.word	0x00000120
        /*0510*/ 	.short	0x010a
        /*0512*/ 	.byte	0xff
	.zero		1


	//   ....[63]....
        /*0514*/ 	.word	0x00002530
        /*0518*/ 	.word	0x00000000
        /*051c*/ 	.word	0x00000000
        /*0520*/ 	.short	0x0101
        /*0522*/ 	.byte	0xff
	.zero		1


	//   ....[64]....
        /*0524*/ 	.word	0x00002ae0
        /*0528*/ 	.word	0x000000ff
        /*052c*/ 	.word	0x00000000
        /*0530*/ 	.short	0x010a
        /*0532*/ 	.byte	0x04
	.zero		1


	//   ....[65]....
        /*0534*/ 	.word	0x00002b70
        /*0538*/ 	.word	0x000000ff
        /*053c*/ 	.word	0x00000000
        /*0540*/ 	.short	0x010a
        /*0542*/ 	.byte	0x05
	.zero		1


	//   ....[66]....
        /*0544*/ 	.word	0x00002c00
        /*0548*/ 	.word	0x000000ff
        /*054c*/ 	.word	0x00000000
        /*0550*/ 	.short	0x010a
        /*0552*/ 	.byte	0x05
	.zero		1


	//   ....[67]....
        /*0554*/ 	.word	0x00002c90
        /*0558*/ 	.word	0x000000ff
        /*055c*/ 	.word	0x00000000
        /*0560*/ 	.short	0x010a
        /*0562*/ 	.byte	0x05
	.zero		1


	//   ....[68]....
        /*0564*/ 	.word	0x00002d20
        /*0568*/ 	.word	0x000000ff
        /*056c*/ 	.word	0x00000000
        /*0570*/ 	.short	0x010a
        /*0572*/ 	.byte	0x05
	.zero		1


	//   ....[69]....
        /*0574*/ 	.word	0x00002db0
        /*0578*/ 	.word	0x000000ff
        /*057c*/ 	.word	0x00000000
        /*0580*/ 	.short	0x010a
        /*0582*/ 	.byte	0x05
	.zero		1


	//   ....[70]....
        /*0584*/ 	.word	0x00002e40
        /*0588*/ 	.word	0x000000ff
        /*058c*/ 	.word	0x00000000
        /*0590*/ 	.short	0x010a
        /*0592*/ 	.byte	0x05
	.zero		1


	//   ....[71]....
        /*0594*/ 	.word	0x00002ed0
        /*0598*/ 	.word	0x000000ff
        /*059c*/ 	.word	0x00000000
        /*05a0*/ 	.short	0x010a
        /*05a2*/ 	.byte	0x05
	.zero		1


	//   ....[72]....
        /*05a4*/ 	.word	0x00002f60
        /*05a8*/ 	.word	0x000000ff
        /*05ac*/ 	.word	0x00000000
        /*05b0*/ 	.short	0x010a
        /*05b2*/ 	.byte	0x05
	.zero		1


	//   ....[73]....
        /*05b4*/ 	.word	0x00002ff0
        /*05b8*/ 	.word	0x000000ff
        /*05bc*/ 	.word	0x00000000
        /*05c0*/ 	.short	0x010a
        /*05c2*/ 	.byte	0x05
	.zero		1


	//   ....[74]....
        /*05c4*/ 	.word	0x00003080
        /*05c8*/ 	.word	0x000000ff
        /*05cc*/ 	.word	0x00000000
        /*05d0*/ 	.short	0x010a
        /*05d2*/ 	.byte	0x05
	.zero		1


	//   ....[75]....
        /*05d4*/ 	.word	0x00003110
        /*05d8*/ 	.word	0x000000ff
        /*05dc*/ 	.word	0x00000000
        /*05e0*/ 	.short	0x010a
        /*05e2*/ 	.byte	0x05
	.zero		1


	//   ....[76]....
        /*05e4*/ 	.word	0x000031b0
        /*05e8*/ 	.word	0x00000000
        /*05ec*/ 	.word	0x00000000
        /*05f0*/ 	.short	0x010a
        /*05f2*/ 	.byte	0xff
	.zero		1


	//   ....[77]....
        /*05f4*/ 	.word	0x000032d0
        /*05f8*/ 	.word	0x00000002
        /*05fc*/ 	.word	0x00000180
        /*0600*/ 	.short	0x010a
        /*0602*/ 	.byte	0xff
	.zero		1


	//   ....[78]....
        /*0604*/ 	.word	0x00003340
        /*0608*/ 	.word	0x00000002
        /*060c*/ 	.word	0x00000000
        /*0610*/ 	.short	0x0101
        /*0612*/ 	.byte	0xff
	.zero		1


	//   ....[79]....
        /*0614*/ 	.word	0x00003360
        /*0618*/ 	.word	0x000000ff
        /*061c*/ 	.word	0x00000130
        /*0620*/ 	.short	0x010a
        /*0622*/ 	.byte	0x04
	.zero		1


	//   ....[80]....
        /*0624*/ 	.word	0x00003480
        /*0628*/ 	.word	0x00000002
        /*062c*/ 	.word	0x00000120
        /*0630*/ 	.short	0x010a
        /*0632*/ 	.byte	0xff
	.zero		1


	//   ....[81]....
        /*0634*/ 	.word	0x00003580
        /*0638*/ 	.word	0x00000002
        /*063c*/ 	.word	0x00000000
        /*0640*/ 	.short	0x0101
        /*0642*/ 	.byte	0xff
	.zero		1


	//   ....[82]....
        /*0644*/ 	.word	0x00003610
        /*0648*/ 	.word	0x000000ff
        /*064c*/ 	.word	0x00000130
        /*0650*/ 	.short	0x0106
        /*0652*/ 	.byte	0x04
	.zero		1


	//   ....[83]....
        /*0654*/ 	.word	0x00003630
        /*0658*/ 	.word	0x000000ff
        /*065c*/ 	.word	0x00000130
        /*0660*/ 	.short	0x010a
        /*0662*/ 	.byte	0x04
	.zero		1


	//   ....[84]....
        /*0664*/ 	.word	0x000036c0
        /*0668*/ 	.word	0x000000ff
        /*066c*/ 	.word	0x00000130
        /*0670*/ 	.short	0x0106
        /*0672*/ 	.byte	0x07
	.zero		1


	//   ....[85]....
        /*0674*/ 	.word	0x00003700
        /*0678*/ 	.word	0x00000000
        /*067c*/ 	.word	0x00000130
        /*0680*/ 	.short	0x010a
        /*0682*/ 	.byte	0xff
	.zero		1


	//   ....[86]....
        /*0684*/ 	.word	0x00003940
        /*0688*/ 	.word	0x000000ff
        /*068c*/ 	.word	0x00000008
        /*0690*/ 	.short	0x010a
        /*0692*/ 	.byte	0x05
	.zero		1


	//   ....[87]....
        /*0694*/ 	.word	0x00003960
        /*0698*/ 	.word	0x000000ff
        /*069c*/ 	.word	0x00000008
        /*06a0*/ 	.short	0x010a
        /*06a2*/ 	.byte	0x05
	.zero		1


	//   ....[88]....
        /*06a4*/ 	.word	0x00003af0
        /*06a8*/ 	.word	0x000000ff
        /*06ac*/ 	.word	0x00000008
        /*06b0*/ 	.short	0x010a
        /*06b2*/ 	.byte	0x05
	.zero		1


	//   ....[89]....
        /*06b4*/ 	.word	0x00003b10
        /*06b8*/ 	.word	0x000000ff
        /*06bc*/ 	.word	0x00000008
        /*06c0*/ 	.short	0x010a
        /*06c2*/ 	.byte	0x05
	.zero		1


	//   ....[90]....
        /*06c4*/ 	.word	0x00003bd0
        /*06c8*/ 	.word	0x000000ff
        /*06cc*/ 	.word	0x00000000
        /*06d0*/ 	.short	0x0101
        /*06d2*/ 	.byte	0x04
	.zero		1


	//   ....[91]....
        /*06d4*/ 	.word	0x00003f10
        /*06d8*/ 	.word	0x00000000
        /*06dc*/ 	.word	0x00000120
        /*06e0*/ 	.short	0x010a
        /*06e2*/ 	.byte	0xff
	.zero		1


	//   ....[92]....
        /*06e4*/ 	.word	0x00003fd0
        /*06e8*/ 	.word	0x00000000
        /*06ec*/ 	.word	0x00000000
        /*06f0*/ 	.short	0x0101
        /*06f2*/ 	.byte	0xff
	.zero		1


	//   ....[93]....
        /*06f4*/ 	.word	0x00004090
        /*06f8*/ 	.word	0x000000ff
        /*06fc*/ 	.word	0x00000000
        /*0700*/ 	.short	0x010a
        /*0702*/ 	.byte	0x04
	.zero		1


	//   ....[94]....
        /*0704*/ 	.word	0x000040a0
        /*0708*/ 	.word	0x000000ff
        /*070c*/ 	.word	0x00000160
        /*0710*/ 	.short	0x010a
        /*0712*/ 	.byte	0x1f
	.zero		1


	//   ....[95]....
        /*0714*/ 	.word	0x00004150
        /*0718*/ 	.word	0x000000ff
        /*071c*/ 	.word	0x00000000
        /*0720*/ 	.short	0x010a
        /*0722*/ 	.byte	0x05
	.zero		1


	//   ....[96]....
        /*0724*/ 	.word	0x00004280
        /*0728*/ 	.word	0x000000ff
        /*072c*/ 	.word	0x00000000
        /*0730*/ 	.short	0x010a
        /*0732*/ 	.byte	0x04
	.zero		1


	//   ....[97]....
        /*0734*/ 	.word	0x00004580
        /*0738*/ 	.word	0x000000ff
        /*073c*/ 	.word	0x00000000
        /*0740*/ 	.short	0x010a
        /*0742*/ 	.byte	0x04
	.zero		1


	//   ....[98]....
        /*0744*/ 	.word	0x00004610
        /*0748*/ 	.word	0x000000ff
        /*074c*/ 	.word	0x00000000
        /*0750*/ 	.short	0x010a
        /*0752*/ 	.byte	0x05
	.zero		1


	//   ....[99]....
        /*0754*/ 	.word	0x000046a0
        /*0758*/ 	.word	0x000000ff
        /*075c*/ 	.word	0x00000000
        /*0760*/ 	.short	0x010a
        /*0762*/ 	.byte	0x05
	.zero		1


	//   ....[100]....
        /*0764*/ 	.word	0x00004740
        /*0768*/ 	.word	0x00000000
        /*076c*/ 	.word	0x00000000
        /*0770*/ 	.short	0x010a
        /*0772*/ 	.byte	0xff
	.zero		1


	//   ....[101]....
        /*0774*/ 	.word	0x00004780
        /*0778*/ 	.word	0x00000000
        /*077c*/ 	.word	0x00000000
        /*0780*/ 	.short	0x010a
        /*0782*/ 	.byte	0xff
	.zero		1


	//   ....[102]....
        /*0784*/ 	.word	0x000047f0
        /*0788*/ 	.word	0x000000ff
        /*078c*/ 	.word	0x00000000
        /*0790*/ 	.short	0x0101
        /*0792*/ 	.byte	0x04
	.zero		1


	//   ....[103]....
        /*0794*/ 	.word	0x00004830
        /*0798*/ 	.word	0x000000ff
        /*079c*/ 	.word	0x000001a0
        /*07a0*/ 	.short	0x010a
        /*07a2*/ 	.byte	0x1a
	.zero		1


	//   ....[104]....
        /*07a4*/ 	.word	0x00004880
        /*07a8*/ 	.word	0x000000ff
        /*07ac*/ 	.word	0x00000000
        /*07b0*/ 	.short	0x0101
        /*07b2*/ 	.byte	0x04
	.zero		1


	//   ....[105]....
        /*07b4*/ 	.word	0x00004d60
        /*07b8*/ 	.word	0x00000008
        /*07bc*/ 	.word	0x00000120
        /*07c0*/ 	.short	0x010a
        /*07c2*/ 	.byte	0xff
	.zero		1


	//   ....[106]....
        /*07c4*/ 	.word	0x00004ed0
        /*07c8*/ 	.word	0x00000000
        /*07cc*/ 	.word	0x00000000
        /*07d0*/ 	.short	0x0101
        /*07d2*/ 	.byte	0xff
	.zero		1


	//   ....[107]....
        /*07d4*/ 	.word	0x000053b0
        /*07d8*/ 	.word	0x000000ff
        /*07dc*/ 	.word	0x00000118
        /*07e0*/ 	.short	0x010a
        /*07e2*/ 	.byte	0x15
	.zero		1


	//   ....[108]....
        /*07e4*/ 	.word	0x00005540
        /*07e8*/ 	.word	0x000000ff
        /*07ec*/ 	.word	0x000000f0
        /*07f0*/ 	.short	0x010a
        /*07f2*/ 	.byte	0x15
	.zero		1


	//   ....[109]....
        /*07f4*/ 	.word	0x00005710
        /*07f8*/ 	.word	0x000000ff
        /*07fc*/ 	.word	0x000000d0
        /*0800*/ 	.short	0x010b
        /*0802*/ 	.byte	0x15
	.zero		1


	//   ....[110]....
        /*0804*/ 	.word	0x00005730
        /*0808*/ 	.word	0x000000ff
        /*080c*/ 	.word	0x00000000
        /*0810*/ 	.short	0x0101
        /*0812*/ 	.byte	0x04
	.zero		1


	//   ....[111]....
        /*0814*/ 	.word	0x00005740
        /*0818*/ 	.word	0x000000ff
        /*081c*/ 	.word	0x000000f8
        /*0820*/ 	.short	0x010a
        /*0822*/ 	.byte	0x15
	.zero		1


	//   ....[112]....
        /*0824*/ 	.word	0x000058f0
        /*0828*/ 	.word	0x000000ff
        /*082c*/ 	.word	0x000000d8
        /*0830*/ 	.short	0x010b
        /*0832*/ 	.byte	0x15
	.zero		1


	//   ....[113]....
        /*0834*/ 	.word	0x00005910
        /*0838*/ 	.word	0x000000ff
        /*083c*/ 	.word	0x00000000
        /*0840*/ 	.short	0x0101
        /*0842*/ 	.byte	0x04
	.zero		1


	//   ....[114]....
        /*0844*/ 	.word	0x00005920
        /*0848*/ 	.word	0x000000ff
        /*084c*/ 	.word	0x00000100
        /*0850*/ 	.short	0x010a
        /*0852*/ 	.byte	0x15
	.zero		1


	//   ....[115]....
        /*0854*/ 	.word	0x00005af0
        /*0858*/ 	.word	0x000000ff
        /*085c*/ 	.word	0x000000e0
        /*0860*/ 	.short	0x010b
        /*0862*/ 	.byte	0x15
	.zero		1


	//   ....[116]....
        /*0864*/ 	.word	0x00005b10
        /*0868*/ 	.word	0x000000ff
        /*086c*/ 	.word	0x00000000
        /*0870*/ 	.short	0x0101
        /*0872*/ 	.byte	0x04
	.zero		1


	//   ....[117]....
        /*0874*/ 	.word	0x00005b20
        /*0878*/ 	.word	0x000000ff
        /*087c*/ 	.word	0x00000108
        /*0880*/ 	.short	0x010a
        /*0882*/ 	.byte	0x15
	.zero		1


	//   ....[118]....
        /*0884*/ 	.word	0x00005d70
        /*0888*/ 	.word	0x000000ff
        /*088c*/ 	.word	0x000000e8
        /*0890*/ 	.short	0x010b
        /*0892*/ 	.byte	0x15
	.zero		1


	//   ....[119]....
        /*0894*/ 	.word	0x00005d80
        /*0898*/ 	.word	0x000000ff
        /*089c*/ 	.word	0x00000000
        /*08a0*/ 	.short	0x0101
        /*08a2*/ 	.byte	0x34
	.zero		1


	//   ....[120]....
        /*08a4*/ 	.word	0x00005db0
        /*08a8*/ 	.word	0x000000ff
        /*08ac*/ 	.word	0x000000f0
        /*08b0*/ 	.short	0x010a
        /*08b2*/ 	.byte	0x15
	.zero		1


	//   ....[121]....
        /*08b4*/ 	.word	0x00005dd0
        /*08b8*/ 	.word	0x000000ff
        /*08bc*/ 	.word	0x000000f8
        /*08c0*/ 	.short	0x010a
        /*08c2*/ 	.byte	0x15
	.zero		1


	//   ....[122]....
        /*08c4*/ 	.word	0x00005df0
        /*08c8*/ 	.word	0x000000ff
        /*08cc*/ 	.word	0x00000100
        /*08d0*/ 	.short	0x010a
        /*08d2*/ 	.byte	0x15
	.zero		1


	//   ....[123]....
        /*08d4*/ 	.word	0x00005e30
        /*08d8*/ 	.word	0x00000000
        /*08dc*/ 	.word	0x00000108
        /*08e0*/ 	.short	0x010a
        /*08e2*/ 	.byte	0xff
	.zero		1


	//   ....[124]....
        /*08e4*/ 	.word	0x00006170
        /*08e8*/ 	.word	0x00000003
        /*08ec*/ 	.word	0x00000120
        /*08f0*/ 	.short	0x010a
        /*08f2*/ 	.byte	0xff
	.zero		1


	//   ....[125]....
        /*08f4*/ 	.word	0x000062f0
        /*08f8*/ 	.word	0x00000000
        /*08fc*/ 	.word	0x00000000
        /*0900*/ 	.short	0x0101
        /*0902*/ 	.byte	0xff
	.zero		1


	//   ....[126]....
        /*0904*/ 	.word	0x00006e30
        /*0908*/ 	.word	0x000000ff
        /*090c*/ 	.word	0x000000d0
        /*0910*/ 	.short	0x010a
        /*0912*/ 	.byte	0x2b
	.zero		1


	//   ....[127]....
        /*0914*/ 	.word	0x00006e70
        /*0918*/ 	.word	0x00000035
        /*091c*/ 	.word	0x00000140
        /*0920*/ 	.short	0x010a
        /*0922*/ 	.byte	0xff
	.zero		1


	//   ....[128]....
        /*0924*/ 	.word	0x00006f80
        /*0928*/ 	.word	0x000000ff
        /*092c*/ 	.word	0x000000d0
        /*0930*/ 	.short	0x010a
        /*0932*/ 	.byte	0x2b
	.zero		1


	//   ....[129]....
        /*0934*/ 	.word	0x00007050
        /*0938*/ 	.word	0x00000035
        /*093c*/ 	.word	0x00000140
        /*0940*/ 	.short	0x010a
        /*0942*/ 	.byte	0xff
	.zero		1


	//   ....[130]....
        /*0944*/ 	.word	0x00007810
        /*0948*/ 	.word	0x00000000
        /*094c*/ 	.word	0x00000000
        /*0950*/ 	.short	0x0101
        /*0952*/ 	.byte	0xff
	.zero		1


	//   ....[131]....
        /*0954*/ 	.word	0x00007820
        /*0958*/ 	.word	0x00000002
        /*095c*/ 	.word	0x000000d0
        /*0960*/ 	.short	0x010a
        /*0962*/ 	.byte	0xff
	.zero		1


	//   ....[132]....
        /*0964*/ 	.word	0x000078e0
        /*0968*/ 	.word	0x00000002
        /*096c*/ 	.word	0x000000d0
        /*0970*/ 	.short	0x010a
        /*0972*/ 	.byte	0xff
	.zero		1


	//   ....[133]....
        /*0974*/ 	.word	0x000080e0
        /*0978*/ 	.word	0x00000000
        /*097c*/ 	.word	0x00000000
        /*0980*/ 	.short	0x0101
        /*0982*/ 	.byte	0xff
	.zero		1


	//   ....[134]....
        /*0984*/ 	.word	0x00008100
        /*0988*/ 	.word	0x00000002
        /*098c*/ 	.word	0x000000d0
        /*0990*/ 	.short	0x010a
        /*0992*/ 	.byte	0xff
	.zero		1


	//   ....[135]....
        /*0994*/ 	.word	0x000081b0
        /*0998*/ 	.word	0x00000002
        /*099c*/ 	.word	0x000000d0
        /*09a0*/ 	.short	0x010a
        /*09a2*/ 	.byte	0xff
	.zero		1


	//   ....[136]....
        /*09a4*/ 	.word	0x000089b0
        /*09a8*/ 	.word	0x00000000
        /*09ac*/ 	.word	0x00000000
        /*09b0*/ 	.short	0x0101
        /*09b2*/ 	.byte	0xff
	.zero		1


	//   ....[137]....
        /*09b4*/ 	.word	0x000089d0
        /*09b8*/ 	.word	0x00000003
        /*09bc*/ 	.word	0x000000d0
        /*09c0*/ 	.short	0x010a
        /*09c2*/ 	.byte	0xff
	.zero		1


	//   ....[138]....
        /*09c4*/ 	.word	0x00008a80
        /*09c8*/ 	.word	0x00000003
        /*09cc*/ 	.word	0x000000d0
        /*09d0*/ 	.short	0x010a
        /*09d2*/ 	.byte	0xff
	.zero		1


	//   ....[139]....
        /*09d4*/ 	.word	0x00008d30
        /*09d8*/ 	.word	0x00000035
        /*09dc*/ 	.word	0x00000000
        /*09e0*/ 	.short	0x0101
        /*09e2*/ 	.byte	0xff
	.zero		1


	//   ....[140]....
        /*09e4*/ 	.word	0x000092d0
        /*09e8*/ 	.word	0x00000000
        /*09ec*/ 	.word	0x00000000
        /*09f0*/ 	.short	0x0101
        /*09f2*/ 	.byte	0xff
	.zero		1


	//   ....[141]....
        /*09f4*/ 	.word	0x00009560
        /*09f8*/ 	.word	0x000000ff
        /*09fc*/ 	.word	0x00000000
        /*0a00*/ 	.short	0x0101
        /*0a02*/ 	.byte	0x04
	.zero		1


	//   ....[142]....
        /*0a04*/ 	.word	0x00009580
        /*0a08*/ 	.word	0x00000000
        /*0a0c*/ 	.word	0x00000190
        /*0a10*/ 	.short	0x010a
        /*0a12*/ 	.byte	0xff
	.zero		1


	//   ....[143]....
        /*0a14*/ 	.word	0x000095e0
        /*0a18*/ 	.word	0x00000000
        /*0a1c*/ 	.word	0x00000068
        /*0a20*/ 	.short	0x010a
        /*0a22*/ 	.byte	0xff
	.zero		1


	//   ....[144]....
        /*0a24*/ 	.word	0x00009640
        /*0a28*/ 	.word	0x00000000
        /*0a2c*/ 	.word	0x00000068
        /*0a30*/ 	.short	0x010a
        /*0a32*/ 	.byte	0xff
	.zero		1


	//   ....[145]....
        /*0a34*/ 	.word	0x00009690
        /*0a38*/ 	.word	0x00000003
        /*0a3c*/ 	.word	0x00000120
        /*0a40*/ 	.short	0x010a
        /*0a42*/ 	.byte	0xff
	.zero		1


	//   ....[146]....
        /*0a44*/ 	.word	0x000096f0
        /*0a48*/ 	.word	0x00000000
        /*0a4c*/ 	.word	0x00000000
        /*0a50*/ 	.short	0x010a
        /*0a52*/ 	.byte	0xff
	.zero		1


	//   ....[147]....
        /*0a54*/ 	.word	0x00009750
        /*0a58*/ 	.word	0x00000000
        /*0a5c*/ 	.word	0x00000000
        /*0a60*/ 	.short	0x010a
        /*0a62*/ 	.byte	0xff
	.zero		1


	//   ....[148]....
        /*0a64*/ 	.word	0x000097b0
        /*0a68*/ 	.word	0x00000000
        /*0a6c*/ 	.word	0x00000000
        /*0a70*/ 	.short	0x010a
        /*0a72*/ 	.byte	0xff
	.zero		1


	//   ....[149]....
        /*0a74*/ 	.word	0x00009810
        /*0a78*/ 	.word	0x00000000
        /*0a7c*/ 	.word	0x00000000
        /*0a80*/ 	.short	0x010a
        /*0a82*/ 	.byte	0xff
	.zero		1


	//   ....[150]....
        /*0a84*/ 	.word	0x00009870
        /*0a88*/ 	.word	0x00000000
        /*0a8c*/ 	.word	0x00000000
        /*0a90*/ 	.short	0x010a
        /*0a92*/ 	.byte	0xff
	.zero		1


	//   ....[151]....
        /*0a94*/ 	.word	0x000098d0
        /*0a98*/ 	.word	0x00000000
        /*0a9c*/ 	.word	0x00000000
        /*0aa0*/ 	.short	0x010a
        /*0aa2*/ 	.byte	0xff
	.zero		1


	//   ....[152]....
        /*0aa4*/ 	.word	0x00009930
        /*0aa8*/ 	.word	0x00000000
        /*0aac*/ 	.word	0x00000000
        /*0ab0*/ 	.short	0x010a
        /*0ab2*/ 	.byte	0xff
	.zero		1


	//   ....[153]....
        /*0ab4*/ 	.word	0x00009990
        /*0ab8*/ 	.word	0x00000000
        /*0abc*/ 	.word	0x00000000
        /*0ac0*/ 	.short	0x010a
        /*0ac2*/ 	.byte	0xff
	.zero		1


	//   ....[154]....
        /*0ac4*/ 	.word	0x000099f0
        /*0ac8*/ 	.word	0x00000000
        /*0acc*/ 	.word	0x00000000
        /*0ad0*/ 	.short	0x010a
        /*0ad2*/ 	.byte	0xff
	.zero		1


	//   ....[155]....
        /*0ad4*/ 	.word	0x00009a50
        /*0ad8*/ 	.word	0x00000000
        /*0adc*/ 	.word	0x00000000
        /*0ae0*/ 	.short	0x010a
        /*0ae2*/ 	.byte	0xff
	.zero		1


	//   ....[156]....
        /*0ae4*/ 	.word	0x00009ab0
        /*0ae8*/ 	.word	0x00000000
        /*0aec*/ 	.word	0x00000000
        /*0af0*/ 	.short	0x010a
        /*0af2*/ 	.byte	0xff
	.zero		1


	//   ....[157]....
        /*0af4*/ 	.word	0x00009b10
        /*0af8*/ 	.word	0x00000000
        /*0afc*/ 	.word	0x00000000
        /*0b00*/ 	.short	0x010a
        /*0b02*/ 	.byte	0xff
	.zero		1


	//   ....[158]....
        /*0b04*/ 	.word	0x00009b60
        /*0b08*/ 	.word	0x00000002
        /*0b0c*/ 	.word	0x00000180
        /*0b10*/ 	.short	0x010a
        /*0b12*/ 	.byte	0xff
	.zero		1


	//   ....[159]....
        /*0b14*/ 	.word	0x00009bc0
        /*0b18*/ 	.word	0x00000002
        /*0b1c*/ 	.word	0x00000130
        /*0b20*/ 	.short	0x010a
        /*0b22*/ 	.byte	0xff
	.zero		1


	//   ....[160]....
        /*0b24*/ 	.word	0x00009c10
        /*0b28*/ 	.word	0x00000002
        /*0b2c*/ 	.word	0x00000120
        /*0b30*/ 	.short	0x010a
        /*0b32*/ 	.byte	0xff
	.zero		1


	//   ....[161]....
        /*0b34*/ 	.word	0x00009c70
        /*0b38*/ 	.word	0x00000000
        /*0b3c*/ 	.word	0x00000130
        /*0b40*/ 	.short	0x010a
        /*0b42*/ 	.byte	0xff
	.zero		1


	//   ....[162]....
        /*0b44*/ 	.word	0x00009cd0
        /*0b48*/ 	.word	0x00000005
        /*0b4c*/ 	.word	0x00000008
        /*0b50*/ 	.short	0x010a
        /*0b52*/ 	.byte	0xff
	.zero		1


	//   ....[163]....
        /*0b54*/ 	.word	0x00009db0
        /*0b58*/ 	.word	0x00000000
        /*0b5c*/ 	.word	0x00000008
        /*0b60*/ 	.short	0x010a
        /*0b62*/ 	.byte	0xff
	.zero		1


	//   ....[164]....
        /*0b64*/ 	.word	0x00009e00
        /*0b68*/ 	.word	0x00000000
        /*0b6c*/ 	.word	0x00000120
        /*0b70*/ 	.short	0x010a
        /*0b72*/ 	.byte	0xff
	.zero		1


	//   ....[165]....
        /*0b74*/ 	.word	0x00009e60
        /*0b78*/ 	.word	0x00000000
        /*0b7c*/ 	.word	0x00000160
        /*0b80*/ 	.short	0x010a
        /*0b82*/ 	.byte	0xff
	.zero		1


	//   ....[166]....
        /*0b84*/ 	.word	0x00009ec0
        /*0b88*/ 	.word	0x00000000
        /*0b8c*/ 	.word	0x00000000
        /*0b90*/ 	.short	0x010a
        /*0b92*/ 	.byte	0xff
	.zero		1


	//   ....[167]....
        /*0b94*/ 	.word	0x00009f20
        /*0b98*/ 	.word	0x00000000
        /*0b9c*/ 	.word	0x00000000
        /*0ba0*/ 	.short	0x010a
        /*0ba2*/ 	.byte	0xff
	.zero		1


	//   ....[168]....
        /*0ba4*/ 	.word	0x00009f80
        /*0ba8*/ 	.word	0x00000000
        /*0bac*/ 	.word	0x00000000
        /*0bb0*/ 	.short	0x010a
        /*0bb2*/ 	.byte	0xff
	.zero		1


	//   ....[169]....
        /*0bb4*/ 	.word	0x00009fe0
        /*0bb8*/ 	.word	0x00000000
        /*0bbc*/ 	.word	0x00000000
        /*0bc0*/ 	.short	0x010a
        /*0bc2*/ 	.byte	0xff
	.zero		1


	//   ....[170]....
        /*0bc4*/ 	.word	0x0000a040
        /*0bc8*/ 	.word	0x00000000
        /*0bcc*/ 	.word	0x000001a0
        /*0bd0*/ 	.short	0x010a
        /*0bd2*/ 	.byte	0xff
	.zero		1


	//   ....[171]....
        /*0bd4*/ 	.word	0x0000a090
        /*0bd8*/ 	.word	0x00000008
        /*0bdc*/ 	.word	0x00000120
        /*0be0*/ 	.short	0x010a
        /*0be2*/ 	.byte	0xff
	.zero		1


	//   ....[172]....
        /*0be4*/ 	.word	0x0000a0f0
        /*0be8*/ 	.word	0x00000000
        /*0bec*/ 	.word	0x00000118
        /*0bf0*/ 	.short	0x010a
        /*0bf2*/ 	.byte	0xff
	.zero		1


	//   ....[173]....
        /*0bf4*/ 	.word	0x0000a150
        /*0bf8*/ 	.word	0x00000000
        /*0bfc*/ 	.word	0x000000f0
        /*0c00*/ 	.short	0x010a
        /*0c02*/ 	.byte	0xff
	.zero		1


	//   ....[174]....
        /*0c04*/ 	.word	0x0000a1b0
        /*0c08*/ 	.word	0x00000000
        /*0c0c*/ 	.word	0x000000f8
        /*0c10*/ 	.short	0x010a
        /*0c12*/ 	.byte	0xff
	.zero		1


	//   ....[175]....
        /*0c14*/ 	.word	0x0000a210
        /*0c18*/ 	.word	0x00000000
        /*0c1c*/ 	.word	0x00000100
        /*0c20*/ 	.short	0x010a
        /*0c22*/ 	.byte	0xff
	.zero		1


	//   ....[176]....
        /*0c24*/ 	.word	0x0000a270
        /*0c28*/ 	.word	0x00000000
        /*0c2c*/ 	.word	0x00000108
        /*0c30*/ 	.short	0x010a
        /*0c32*/ 	.byte	0xff
	.zero		1


	//   ....[177]....
        /*0c34*/ 	.word	0x0000a2d0
        /*0c38*/ 	.word	0x00000000
        /*0c3c*/ 	.word	0x000000f0
        /*0c40*/ 	.short	0x010a
        /*0c42*/ 	.byte	0xff
	.zero		1


	//   ....[178]....
        /*0c44*/ 	.word	0x0000a330
        /*0c48*/ 	.word	0x00000000
        /*0c4c*/ 	.word	0x000000f8
        /*0c50*/ 	.short	0x010a
        /*0c52*/ 	.byte	0xff
	.zero		1


	//   ....[179]....
        /*0c54*/ 	.word	0x0000a390
        /*0c58*/ 	.word	0x00000000
        /*0c5c*/ 	.word	0x00000100
        /*0c60*/ 	.short	0x010a
        /*0c62*/ 	.byte	0xff
	.zero		1


	//   ....[180]....
        /*0c64*/ 	.word	0x0000a3e0
        /*0c68*/ 	.word	0x00000003
        /*0c6c*/ 	.word	0x00000120
        /*0c70*/ 	.short	0x010a
        /*0c72*/ 	.byte	0xff
	.zero		1


	//   ....[181]....
        /*0c74*/ 	.word	0x0000a440
        /*0c78*/ 	.word	0x00000002
        /*0c7c*/ 	.word	0x000000d0
        /*0c80*/ 	.short	0x010a
        /*0c82*/ 	.byte	0xff
	.zero		1


	//   ....[182]....
        /*0c84*/ 	.word	0x0000a490
        /*0c88*/ 	.word	0x00000035
        /*0c8c*/ 	.word	0x00000140
        /*0c90*/ 	.short	0x010a
        /*0c92*/ 	.byte	0xff
	.zero		1


	//   ....[183]....
        /*0c94*/ 	.word	0x0000a4e0
        /*0c98*/ 	.word	0x00000002
        /*0c9c*/ 	.word	0x000000d0
        /*0ca0*/ 	.short	0x010a
        /*0ca2*/ 	.byte	0xff
	.zero		1


	//   ....[184]....
        /*0ca4*/ 	.word	0x0000a530
        /*0ca8*/ 	.word	0x00000002
        /*0cac*/ 	.word	0x000000d0
        /*0cb0*/ 	.short	0x010a
        /*0cb2*/ 	.byte	0xff
	.zero		1


	//   ....[185]....
        /*0cb4*/ 	.word	0x0000a580
        /*0cb8*/ 	.word	0x00000003
        /*0cbc*/ 	.word	0x000000d0
        /*0cc0*/ 	.short	0x010a
        /*0cc2*/ 	.byte	0xff
	.zero		1


	//----- nvinfo : EIATTR_NUM_MBARRIERS
	.align		4
.L_47:
        /*0cc4*/ 	.byte	0x03, 0x38
        /*0cc6*/ 	.short	0x0035


	//----- nvinfo : EIATTR_EXIT_INSTR_OFFSETS
	.align		4
        /*0cc8*/ 	.byte	0x04, 0x1c
        /*0cca*/ 	.short	(.L_49 - .L_48)


	//   ....[0]....
.L_48:
        /*0ccc*/ 	.word	0x000031e0


	//   ....[1]....
        /*0cd0*/ 	.word	0x000036d0


	//   ....[2]....
        /*0cd4*/ 	.word	0x00003730


	//   ....[3]....
        /*0cd8*/ 	.word	0x00004ab0


	//   ....[4]....
        /*0cdc*/ 	.word	0x00005e60


	//   ....[5]....
        /*0ce0*/ 	.word	0x00005ea0


	//   ....[6]....
        /*0ce4*/ 	.word	0x00009450


	//   ....[7]....
        /*0ce8*/ 	.word	0x000094d0


	//   ....[8]....
        /*0cec*/ 	.word	0x00009500


	//   ....[9]....
        /*0cf0*/ 	.word	0x00009570


	//----- nvinfo : EIATTR_MAX_THREADS
	.align		4
.L_49:
        /*0cf4*/ 	.byte	0x04, 0x05
        /*0cf6*/ 	.short	(.L_51 - .L_50)
.L_50:
        /*0cf8*/ 	.word	0x00000100
        /*0cfc*/ 	.word	0x00000001
        /*0d00*/ 	.word	0x00000001


	//----- nvinfo : EIATTR_CRS_STACK_SIZE
	.align		4
.L_51:
        /*0d04*/ 	.byte	0x04, 0x1e
        /*0d06*/ 	.short	(.L_53 - .L_52)
.L_52:
        /*0d08*/ 	.word	0x00000000


	//----- nvinfo : EIATTR_CBANK_PARAM_SIZE
	.align		4
.L_53:
        /*0d0c*/ 	.byte	0x03, 0x19
        /*0d0e*/ 	.short	0x0800


	//----- nvinfo : EIATTR_PARAM_CBANK
	.align		4
        /*0d10*/ 	.byte	0x04, 0x0a
        /*0d12*/ 	.short	(.L_55 - .L_54)
	.align		4
.L_54:
        /*0d14*/ 	.word	index@(.nv.constant0._ZN7cutlass13device_kernelINS_4gemm6kernel13GemmUniversalIN4cute5tupleIJiiiiEEENS1_10collective13CollectiveMmaINS1_35MainloopSm100TmaUmmaWarpSpecializedILi13ELi2ELi4ENS5_IJNS4_1CILi8EEENSA_ILi1EEESC_EEEEENS5_IJNSA_ILi128EEESF_NSA_ILi64EEEEEENS_6half_tENS5_IJlSC_lEEESI_SJ_NS4_8TiledMMAINS4_8MMA_AtomIJNS4_26SM100_MMA_F16BF16_2x1SM_SSISI_SI_fLi128ELi128ELNS4_4UMMA5MajorE0ELSO_0ELNSN_7ScaleInE0ELSP_0EEEEEENS4_6LayoutINS5_IJSC_SC_SC_EEENS5_IJNSA_ILi0EEESU_SU_EEEEENS5_IJNS4_10UnderscoreESX_SX_EEEEENS4_18SM100_TMA_2SM_LOADENS4_14ComposedLayoutINS4_7SwizzleILi3ELi4ELi3EEENS4_18smem_ptr_flag_bitsILi16EEENSS_INS5_IJSB_SG_EEENS5_IJSG_SC_EEEEEEEvNS4_8identityENS4_28SM100_TMA_2SM_LOAD_MULTICASTES19_vS1A_EENS_8epilogue10collective18CollectiveEpilogueINS1D_23Sm100TmaWarpSpecializedILi4ELi2ELi16ELb1ELb0EEEJNS5_IJSG_SF_SG_EEENS5_IJNSS_ISG_SC_EENSS_INS5_IJNSA_ILi16EEENSA_ILi2EEEEEENS5_IJSC_SG_EEEEEEEESI_SJ_SI_SJ_NS1D_6fusion15FusionCallbacksIS1H_NS1Q_17LinearCombinationISI_fSI_fLNS_15FloatRoundStyleE2EEES1I_S1P_JEEENS4_5SM1004TMEM4LOAD26SM100_TMEM_LOAD_32dp32b16xENS4_13SM90_TMA_LOADENS11_INS12_ILi1ELi4ELi3EEES15_NSS_INS5_IJSB_S1K_EEENS5_IJS1K_SC_EEEEEEENS4_39AutoVectorizingCopyWithAssumedAlignmentILi128EEENS4_14SM90_TMA_STOREES25_S27_S27_EEEvvEEEEvNT_6ParamsE)
        /*0d18*/ 	.short	0x0380
        /*0d1a*/ 	.short	0x0800


	//----- nvinfo : EIATTR_SW_WAR
	.align		4
.L_55:
        /*0d1c*/ 	.byte	0x04, 0x36
        /*0d1e*/ 	.short	(.L_57 - .L_56)
.L_56:
        /*0d20*/ 	.word	0x00000008
.L_57:


//--------------------- .nv.callgraph             --------------------------
	.section	.nv.callgraph,"",@"SHT_CUDA_CALLGRAPH"
	.align	4
	.sectionentsize	8
	.align		4
        /*0000*/ 	.word	0x00000000
	.align		4
        /*0004*/ 	.word	0xffffffff
	.align		4
        /*0008*/ 	.word	index@(_ZN7cutlass13device_kernelINS_4gemm6kernel13GemmUniversalIN4cute5tupleIJiiiiEEENS1_10collective13CollectiveMmaINS1_35MainloopSm100TmaUmmaWarpSpecializedILi13ELi2ELi4ENS5_IJNS4_1CILi8EEENSA_ILi1EEESC_EEEEENS5_IJNSA_ILi128EEESF_NSA_ILi64EEEEEENS_6half_tENS5_IJlSC_lEEESI_SJ_NS4_8TiledMMAINS4_8MMA_AtomIJNS4_26SM100_MMA_F16BF16_2x1SM_SSISI_SI_fLi128ELi128ELNS4_4UMMA5MajorE0ELSO_0ELNSN_7ScaleInE0ELSP_0EEEEEENS4_6LayoutINS5_IJSC_SC_SC_EEENS5_IJNSA_ILi0EEESU_SU_EEEEENS5_IJNS4_10UnderscoreESX_SX_EEEEENS4_18SM100_TMA_2SM_LOADENS4_14ComposedLayoutINS4_7SwizzleILi3ELi4ELi3EEENS4_18smem_ptr_flag_bitsILi16EEENSS_INS5_IJSB_SG_EEENS5_IJSG_SC_EEEEEEEvNS4_8identityENS4_28SM100_TMA_2SM_LOAD_MULTICASTES19_vS1A_EENS_8epilogue10collective18CollectiveEpilogueINS1D_23Sm100TmaWarpSpecializedILi4ELi2ELi16ELb1ELb0EEEJNS5_IJSG_SF_SG_EEENS5_IJNSS_ISG_SC_EENSS_INS5_IJNSA_ILi16EEENSA_ILi2EEEEEENS5_IJSC_SG_EEEEEEEESI_SJ_SI_SJ_NS1D_6fusion15FusionCallbacksIS1H_NS1Q_17LinearCombinationISI_fSI_fLNS_15FloatRoundStyleE2EEES1I_S1P_JEEENS4_5SM1004TMEM4LOAD26SM100_TMEM_LOAD_32dp32b16xENS4_13SM90_TMA_LOADENS11_INS12_ILi1ELi4ELi3EEES15_NSS_INS5_IJSB_S1K_EEENS5_IJS1K_SC_EEEEEEENS4_39AutoVectorizingCopyWithAssumedAlignmentILi128EEENS4_14SM90_TMA_STOREES25_S27_S27_EEEvvEEEEvNT_6ParamsE)
	.align		4
        /*000c*/ 	.word	index@(__assertfail)
	.align		4
        /*0010*/ 	.word	0x00000000
	.align		4
        /*0014*/ 	.word	0xfffffffe
	.align		4
        /*0018*/ 	.word	0x00000000
	.align		4
        /*001c*/ 	.word	0xfffffffd
	.align		4
        /*0020*/ 	.word	0x00000000
	.align		4
        /*0024*/ 	.word	0xfffffffc


//--------------------- .nv.constant4             --------------------------
	.section	.nv.constant4,"a",@progbits
	.align	8
	.align		8
.nv.constant4:
        /*0000*/ 	.dword	__assertfail
	.align		8
        /*0008*/ 	.dword	__unnamed_1
	.align		8
        /*0010*/ 	.dword	__unnamed_2
	.align		8
        /*0018*/ 	.dword	_ZN40_INTERNAL_0124f981_4_k_cu_cb105020_406064cuda3std3__45__cpo5beginE
	.align		8
        /*0020*/ 	.dword	_ZN40_INTERNAL_0124f981_4_k_cu_cb105020_406064cuda3std3__45__cpo3endE
	.align		8
        /*0028*/ 	.dword	_ZN40_INTERNAL_0124f981_4_k_cu_cb105020_406064cuda3std3__45__cpo6cbeginE
	.align		8
        /*0030*/ 	.dword	_ZN40_INTERNAL_0124f981_4_k_cu_cb105020_406064cuda3std3__45__cpo4cendE
	.align		8
        /*0038*/ 	.dword	_ZN40_INTERNAL_0124f981_4_k_cu_cb105020_406064cuda3std3__442_GLOBAL__N__0124f981_4_k_cu_cb105020_406066ignoreE
	.align		8
        /*0040*/ 	.dword	_ZN40_INTERNAL_0124f981_4_k_cu_cb105020_406064cuda3std3__419piecewise_constructE
	.align		8
        /*0048*/ 	.dword	_ZN40_INTERNAL_0124f981_4_k_cu_cb105020_406064cuda3std3__48in_placeE
	.align		8
        /*0050*/ 	.dword	_ZN40_INTERNAL_0124f981_4_k_cu_cb105020_406064cuda3std6ranges3__45__cpo4swapE
	.align		8
        /*0058*/ 	.dword	_ZN40_INTERNAL_0124f981_4_k_cu_cb105020_406064cuda3std6ranges3__45__cpo9iter_moveE
	.align		8
        /*0060*/ 	.dword	_ZN40_INTERNAL_0124f981_4_k_cu_cb105020_406064cute7productE
	.align		8
        /*0068*/ 	.dword	_ZN40_INTERNAL_0124f981_4_k_cu_cb105020_406064cute1_E
	.align		8
        /*0070*/ 	.dword	$str$25
	.align		8
        /*0078*/ 	.dword	$str$26
	.align		8
        /*0080*/ 	.dword	$str$27
	.align		8
        /*0088*/ 	.dword	$str$28


//--------------------- .text._ZN7cutlass13device_kernelINS_4gemm6kernel13GemmUniversalIN4cute5tupleIJiiiiEEENS1_10collective13CollectiveMmaINS1_35MainloopSm100TmaUmmaWarpSpecializedILi13ELi2ELi4ENS5_IJNS4_1CILi8EEENSA_ILi1EEESC_EEEEENS5_IJNSA_ILi128EEESF_NSA_ILi64EEEEEENS_6half_tENS5_IJlSC_lEEESI_SJ_NS4_8TiledMMAINS4_8MMA_AtomIJNS4_26SM100_MMA_F16BF16_2x1SM_SSISI_SI_fLi128ELi128ELNS4_4UMMA5MajorE0ELSO_0ELNSN_7ScaleInE0ELSP_0EEEEEENS4_6LayoutINS5_IJSC_SC_SC_EEENS5_IJNSA_ILi0EEESU_SU_EEEEENS5_IJNS4_10UnderscoreESX_SX_EEEEENS4_18SM100_TMA_2SM_LOADENS4_14ComposedLayoutINS4_7SwizzleILi3ELi4ELi3EEENS4_18smem_ptr_flag_bitsILi16EEENSS_INS5_IJSB_SG_EEENS5_IJSG_SC_EEEEEEEvNS4_8identityENS4_28SM100_TMA_2SM_LOAD_MULTICASTES19_vS1A_EENS_8epilogue10collective18CollectiveEpilogueINS1D_23Sm100TmaWarpSpecializedILi4ELi2ELi16ELb1ELb0EEEJNS5_IJSG_SF_SG_EEENS5_IJNSS_ISG_SC_EENSS_INS5_IJNSA_ILi16EEENSA_ILi2EEEEEENS5_IJSC_SG_EEEEEEEESI_SJ_SI_SJ_NS1D_6fusion15FusionCallbacksIS1H_NS1Q_17LinearCombinationISI_fSI_fLNS_15FloatRoundStyleE2EEES1I_S1P_JEEENS4_5SM1004TMEM4LOAD26SM100_TMEM_LOAD_32dp32b16xENS4_13SM90_TMA_LOADENS11_INS12_ILi1ELi4ELi3EEES15_NSS_INS5_IJSB_S1K_EEENS5_IJS1K_SC_EEEEEEENS4_39AutoVectorizingCopyWithAssumedAlignmentILi128EEENS4_14SM90_TMA_STOREES25_S27_S27_EEEvvEEEEvNT_6ParamsE --------------------------
	.section	.text._ZN7cutlass13device_kernelINS_4gemm6kernel13GemmUniversalIN4cute5tupleIJiiiiEEENS1_10collective13CollectiveMmaINS1_35MainloopSm100TmaUmmaWarpSpecializedILi13ELi2ELi4ENS5_IJNS4_1CILi8EEENSA_ILi1EEESC_EEEEENS5_IJNSA_ILi128EEESF_NSA_ILi64EEEEEENS_6half_tENS5_IJlSC_lEEESI_SJ_NS4_8TiledMMAINS4_8MMA_AtomIJNS4_26SM100_MMA_F16BF16_2x1SM_SSISI_SI_fLi128ELi128ELNS4_4UMMA5MajorE0ELSO_0ELNSN_7ScaleInE0ELSP_0EEEEEENS4_6LayoutINS5_IJSC_SC_SC_EEENS5_IJNSA_ILi0EEESU_SU_EEEEENS5_IJNS4_10UnderscoreESX_SX_EEEEENS4_18SM100_TMA_2SM_LOADENS4_14ComposedLayoutINS4_7SwizzleILi3ELi4ELi3EEENS4_18smem_ptr_flag_bitsILi16EEENSS_INS5_IJSB_SG_EEENS5_IJSG_SC_EEEEEEEvNS4_8identityENS4_28SM100_TMA_2SM_LOAD_MULTICASTES19_vS1A_EENS_8epilogue10collective18CollectiveEpilogueINS1D_23Sm100TmaWarpSpecializedILi4ELi2ELi16ELb1ELb0EEEJNS5_IJSG_SF_SG_EEENS5_IJNSS_ISG_SC_EENSS_INS5_IJNSA_ILi16EEENSA_ILi2EEEEEENS5_IJSC_SG_EEEEEEEESI_SJ_SI_SJ_NS1D_6fusion15FusionCallbacksIS1H_NS1Q_17LinearCombinationISI_fSI_fLNS_15FloatRoundStyleE2EEES1I_S1P_JEEENS4_5SM1004TMEM4LOAD26SM100_TMEM_LOAD_32dp32b16xENS4_13SM90_TMA_LOADENS11_INS12_ILi1ELi4ELi3EEES15_NSS_INS5_IJSB_S1K_EEENS5_IJS1K_SC_EEEEEEENS4_39AutoVectorizingCopyWithAssumedAlignmentILi128EEENS4_14SM90_TMA_STOREES25_S27_S27_EEEvvEEEEvNT_6ParamsE,"ax",@progbits
	.align	128
.text._ZN7cutlass13device_kernelINS_4gemm6kernel13GemmUniversalIN4cute5tupleIJiiiiEEENS1_10collective13CollectiveMmaINS1_35MainloopSm100TmaUmmaWarpSpecializedILi13ELi2ELi4ENS5_IJNS4_1CILi8EEENSA_ILi1EEESC_EEEEENS5_IJNSA_ILi128EEESF_NSA_ILi64EEEEEENS_6half_tENS5_IJlSC_lEEESI_SJ_NS4_8TiledMMAINS4_8MMA_AtomIJNS4_26SM100_MMA_F16BF16_2x1SM_SSISI_SI_fLi128ELi128ELNS4_4UMMA5MajorE0ELSO_0ELNSN_7ScaleInE0ELSP_0EEEEEENS4_6LayoutINS5_IJSC_SC_SC_EEENS5_IJNSA_ILi0EEESU_SU_EEEEENS5_IJNS4_10UnderscoreESX_SX_EEEEENS4_18SM100_TMA_2SM_LOADENS4_14ComposedLayoutINS4_7SwizzleILi3ELi4ELi3EEENS4_18smem_ptr_flag_bitsILi16EEENSS_INS5_IJSB_SG_EEENS5_IJSG_SC_EEEEEEEvNS4_8identityENS4_28SM100_TMA_2SM_LOAD_MULTICASTES19_vS1A_EENS_8epilogue10collective18CollectiveEpilogueINS1D_23Sm100TmaWarpSpecializedILi4ELi2ELi16ELb1ELb0EEEJNS5_IJSG_SF_SG_EEENS5_IJNSS_ISG_SC_EENSS_INS5_IJNSA_ILi16EEENSA_ILi2EEEEEENS5_IJSC_SG_EEEEEEEESI_SJ_SI_SJ_NS1D_6fusion15FusionCallbacksIS1H_NS1Q_17LinearCombinationISI_fSI_fLNS_15FloatRoundStyleE2EEES1I_S1P_JEEENS4_5SM1004TMEM4LOAD26SM100_TMEM_LOAD_32dp32b16xENS4_13SM90_TMA_LOADENS11_INS12_ILi1ELi4ELi3EEES15_NSS_INS5_IJSB_S1K_EEENS5_IJS1K_SC_EEEEEEENS4_39AutoVectorizingCopyWithAssumedAlignmentILi128EEENS4_14SM90_TMA_STOREES25_S27_S27_EEEvvEEEEvNT_6ParamsE:
        .type           _ZN7cutlass13device_kernelINS_4gemm6kernel13GemmUniversalIN4cute5tupleIJiiiiEEENS1_10collective13CollectiveMmaINS1_35MainloopSm100TmaUmmaWarpSpecializedILi13ELi2ELi4ENS5_IJNS4_1CILi8EEENSA_ILi1EEESC_EEEEENS5_IJNSA_ILi128EEESF_NSA_ILi64EEEEEENS_6half_tENS5_IJlSC_lEEESI_SJ_NS4_8TiledMMAINS4_8MMA_AtomIJNS4_26SM100_MMA_F16BF16_2x1SM_SSISI_SI_fLi128ELi128ELNS4_4UMMA5MajorE0ELSO_0ELNSN_7ScaleInE0ELSP_0EEEEEENS4_6LayoutINS5_IJSC_SC_SC_EEENS5_IJNSA_ILi0EEESU_SU_EEEEENS5_IJNS4_10UnderscoreESX_SX_EEEEENS4_18SM100_TMA_2SM_LOADENS4_14ComposedLayoutINS4_7SwizzleILi3ELi4ELi3EEENS4_18smem_ptr_flag_bitsILi16EEENSS_INS5_IJSB_SG_EEENS5_IJSG_SC_EEEEEEEvNS4_8identityENS4_28SM100_TMA_2SM_LOAD_MULTICASTES19_vS1A_EENS_8epilogue10collective18CollectiveEpilogueINS1D_23Sm100TmaWarpSpecializedILi4ELi2ELi16ELb1ELb0EEEJNS5_IJSG_SF_SG_EEENS5_IJNSS_ISG_SC_EENSS_INS5_IJNSA_ILi16EEENSA_ILi2EEEEEENS5_IJSC_SG_EEEEEEEESI_SJ_SI_SJ_NS1D_6fusion15FusionCallbacksIS1H_NS1Q_17LinearCombinationISI_fSI_fLNS_15FloatRoundStyleE2EEES1I_S1P_JEEENS4_5SM1004TMEM4LOAD26SM100_TMEM_LOAD_32dp32b16xENS4_13SM90_TMA_LOADENS11_INS12_ILi1ELi4ELi3EEES15_NSS_INS5_IJSB_S1K_EEENS5_IJS1K_SC_EEEEEEENS4_39AutoVectorizingCopyWithAssumedAlignmentILi128EEENS4_14SM90_TMA_STOREES25_S27_S27_EEEvvEEEEvNT_6ParamsE,@function
        .size           _ZN7cutlass13device_kernelINS_4gemm6kernel13GemmUniversalIN4cute5tupleIJiiiiEEENS1_10collective13CollectiveMmaINS1_35MainloopSm100TmaUmmaWarpSpecializedILi13ELi2ELi4ENS5_IJNS4_1CILi8EEENSA_ILi1EEESC_EEEEENS5_IJNSA_ILi128EEESF_NSA_ILi64EEEEEENS_6half_tENS5_IJlSC_lEEESI_SJ_NS4_8TiledMMAINS4_8MMA_AtomIJNS4_26SM100_MMA_F16BF16_2x1SM_SSISI_SI_fLi128ELi128ELNS4_4UMMA5MajorE0ELSO_0ELNSN_7ScaleInE0ELSP_0EEEEEENS4_6LayoutINS5_IJSC_SC_SC_EEENS5_IJNSA_ILi0EEESU_SU_EEEEENS5_IJNS4_10UnderscoreESX_SX_EEEEENS4_18SM100_TMA_2SM_LOADENS4_14ComposedLayoutINS4_7SwizzleILi3ELi4ELi3EEENS4_18smem_ptr_flag_bitsILi16EEENSS_INS5_IJSB_SG_EEENS5_IJSG_SC_EEEEEEEvNS4_8identityENS4_28SM100_TMA_2SM_LOAD_MULTICASTES19_vS1A_EENS_8epilogue10collective18CollectiveEpilogueINS1D_23Sm100TmaWarpSpecializedILi4ELi2ELi16ELb1ELb0EEEJNS5_IJSG_SF_SG_EEENS5_IJNSS_ISG_SC_EENSS_INS5_IJNSA_ILi16EEENSA_ILi2EEEEEENS5_IJSC_SG_EEEEEEEESI_SJ_SI_SJ_NS1D_6fusion15FusionCallbacksIS1H_NS1Q_17LinearCombinationISI_fSI_fLNS_15FloatRoundStyleE2EEES1I_S1P_JEEENS4_5SM1004TMEM4LOAD26SM100_TMEM_LOAD_32dp32b16xENS4_13SM90_TMA_LOADENS11_INS12_ILi1ELi4ELi3EEES15_NSS_INS5_IJSB_S1K_EEENS5_IJS1K_SC_EEEEEEENS4_39AutoVectorizingCopyWithAssumedAlignmentILi128EEENS4_14SM90_TMA_STOREES25_S27_S27_EEEvvEEEEvNT_6ParamsE,(.L_x_225 - _ZN7cutlass13device_kernelINS_4gemm6kernel13GemmUniversalIN4cute5tupleIJiiiiEEENS1_10collective13CollectiveMmaINS1_35MainloopSm100TmaUmmaWarpSpecializedILi13ELi2ELi4ENS5_IJNS4_1CILi8EEENSA_ILi1EEESC_EEEEENS5_IJNSA_ILi128EEESF_NSA_ILi64EEEEEENS_6half_tENS5_IJlSC_lEEESI_SJ_NS4_8TiledMMAINS4_8MMA_AtomIJNS4_26SM100_MMA_F16BF16_2x1SM_SSISI_SI_fLi128ELi128ELNS4_4UMMA5MajorE0ELSO_0ELNSN_7ScaleInE0ELSP_0EEEEEENS4_6LayoutINS5_IJSC_SC_SC_EEENS5_IJNSA_ILi0EEESU_SU_EEEEENS5_IJNS4_10UnderscoreESX_SX_EEEEENS4_18SM100_TMA_2SM_LOADENS4_14ComposedLayoutINS4_7SwizzleILi3ELi4ELi3EEENS4_18smem_ptr_flag_bitsILi16EEENSS_INS5_IJSB_SG_EEENS5_IJSG_SC_EEEEEEEvNS4_8identityENS4_28SM100_TMA_2SM_LOAD_MULTICASTES19_vS1A_EENS_8epilogue10collective18CollectiveEpilogueINS1D_23Sm100TmaWarpSpecializedILi4ELi2ELi16ELb1ELb0EEEJNS5_IJSG_SF_SG_EEENS5_IJNSS_ISG_SC_EENSS_INS5_IJNSA_ILi16EEENSA_ILi2EEEEEENS5_IJSC_SG_EEEEEEEESI_SJ_SI_SJ_NS1D_6fusion15FusionCallbacksIS1H_NS1Q_17LinearCombinationISI_fSI_fLNS_15FloatRoundStyleE2EEES1I_S1P_JEEENS4_5SM1004TMEM4LOAD26SM100_TMEM_LOAD_32dp32b16xENS4_13SM90_TMA_LOADENS11_INS12_ILi1ELi4ELi3EEES15_NSS_INS5_IJSB_S1K_EEENS5_IJS1K_SC_EEEEEEENS4_39AutoVectorizingCopyWithAssumedAlignmentILi128EEENS4_14SM90_TMA_STOREES25_S27_S27_EEEvvEEEEvNT_6ParamsE)
        .other          _ZN7cutlass13device_kernelINS_4gemm6kernel13GemmUniversalIN4cute5tupleIJiiiiEEENS1_10collective13CollectiveMmaINS1_35MainloopSm100TmaUmmaWarpSpecializedILi13ELi2ELi4ENS5_IJNS4_1CILi8EEENSA_ILi1EEESC_EEEEENS5_IJNSA_ILi128EEESF_NSA_ILi64EEEEEENS_6half_tENS5_IJlSC_lEEESI_SJ_NS4_8TiledMMAINS4_8MMA_AtomIJNS4_26SM100_MMA_F16BF16_2x1SM_SSISI_SI_fLi128ELi128ELNS4_4UMMA5MajorE0ELSO_0ELNSN_7ScaleInE0ELSP_0EEEEEENS4_6LayoutINS5_IJSC_SC_SC_EEENS5_IJNSA_ILi0EEESU_SU_EEEEENS5_IJNS4_10UnderscoreESX_SX_EEEEENS4_18SM100_TMA_2SM_LOADENS4_14ComposedLayoutINS4_7SwizzleILi3ELi4ELi3EEENS4_18smem_ptr_flag_bitsILi16EEENSS_INS5_IJSB_SG_EEENS5_IJSG_SC_EEEEEEEvNS4_8identityENS4_28SM100_TMA_2SM_LOAD_MULTICASTES19_vS1A_EENS_8epilogue10collective18CollectiveEpilogueINS1D_23Sm100TmaWarpSpecializedILi4ELi2ELi16ELb1ELb0EEEJNS5_IJSG_SF_SG_EEENS5_IJNSS_ISG_SC_EENSS_INS5_IJNSA_ILi16EEENSA_ILi2EEEEEENS5_IJSC_SG_EEEEEEEESI_SJ_SI_SJ_NS1D_6fusion15FusionCallbacksIS1H_NS1Q_17LinearCombinationISI_fSI_fLNS_15FloatRoundStyleE2EEES1I_S1P_JEEENS4_5SM1004TMEM4LOAD26SM100_TMEM_LOAD_32dp32b16xENS4_13SM90_TMA_LOADENS11_INS12_ILi1ELi4ELi3EEES15_NSS_INS5_IJSB_S1K_EEENS5_IJS1K_SC_EEEEEEENS4_39AutoVectorizingCopyWithAssumedAlignmentILi128EEENS4_14SM90_TMA_STOREES25_S27_S27_EEEvvEEEEvNT_6ParamsE,@"STO_CUDA_ENTRY STV_DEFAULT"
_ZN7cutlass13device_kernelINS_4gemm6kernel13GemmUniversalIN4cute5tupleIJiiiiEEENS1_10collective13CollectiveMmaINS1_35MainloopSm100TmaUmmaWarpSpecializedILi13ELi2ELi4ENS5_IJNS4_1CILi8EEENSA_ILi1EEESC_EEEEENS5_IJNSA_ILi128EEESF_NSA_ILi64EEEEEENS_6half_tENS5_IJlSC_lEEESI_SJ_NS4_8TiledMMAINS4_8MMA_AtomIJNS4_26SM100_MMA_F16BF16_2x1SM_SSISI_SI_fLi128ELi128ELNS4_4UMMA5MajorE0ELSO_0ELNSN_7ScaleInE0ELSP_0EEEEEENS4_6LayoutINS5_IJSC_SC_SC_EEENS5_IJNSA_ILi0EEESU_SU_EEEEENS5_IJNS4_10UnderscoreESX_SX_EEEEENS4_18SM100_TMA_2SM_LOADENS4_14ComposedLayoutINS4_7SwizzleILi3ELi4ELi3EEENS4_18smem_ptr_flag_bitsILi16EEENSS_INS5_IJSB_SG_EEENS5_IJSG_SC_EEEEEEEvNS4_8identityENS4_28SM100_TMA_2SM_LOAD_MULTICASTES19_vS1A_EENS_8epilogue10collective18CollectiveEpilogueINS1D_23Sm100TmaWarpSpecializedILi4ELi2ELi16ELb1ELb0EEEJNS5_IJSG_SF_SG_EEENS5_IJNSS_ISG_SC_EENSS_INS5_IJNSA_ILi16EEENSA_ILi2EEEEEENS5_IJSC_SG_EEEEEEEESI_SJ_SI_SJ_NS1D_6fusion15FusionCallbacksIS1H_NS1Q_17LinearCombinationISI_fSI_fLNS_15FloatRoundStyleE2EEES1I_S1P_JEEENS4_5SM1004TMEM4LOAD26SM100_TMEM_LOAD_32dp32b16xENS4_13SM90_TMA_LOADENS11_INS12_ILi1ELi4ELi3EEES15_NSS_INS5_IJSB_S1K_EEENS5_IJS1K_SC_EEEEEEENS4_39AutoVectorizingCopyWithAssumedAlignmentILi128EEENS4_14SM90_TMA_STOREES25_S27_S27_EEEvvEEEEvNT_6ParamsE:
[----:B------:R-:W1:Y:S01]  /*0000*/  LDC R1, c[0x0][0x37c] ;  /* 0x0000df00ff017b82 */ /* 0x000e620000000800 */
[----:B------:R-:W2:Y:S01]  /*0010*/  S2R R60, SR_TID.X ;  /* 0x00000000003c7919 */ /* 0x000ea20000002100 */
[----:B------:R-:W3:Y:S06]  /*0020*/  LDCU.64 UR8, c[0x0][0x890] ;  /* 0x00011200ff0877ac */ /* 0x000eec0008000a00 */
[----:B------:R-:W4:Y:S01]  /*0030*/  S2UR UR47, SR_CgaCtaId ;  /* 0x00000000002f79c3 */ /* 0x000f220000008800 */
[----:B------:R-:W-:Y:S02]  /*0040*/  PRMT R46, RZ, 0x7610, R46 ;  /* 0x00007610ff2e7816 */ /* 0x000fe4000000002e */
[----:B------:R-:W-:Y:S01]  /*0050*/  ELECT P1, URZ, PT ;  /* 0x0000000000ff782f */ /* 0x000fe20003820000 */
[----:B---3--:R-:W-:-:S04]  /*0060*/  UISETP.NE.U32.AND UP0, UPT, UR8, URZ, UPT ;  /* 0x000000ff0800728c */ /* 0x008fc8000bf05070 */
[----:B------:R-:W-:Y:S02]  /*0070*/  UISETP.NE.AND.EX UP0, UPT, UR9, URZ, UPT, UP0 ;  /* 0x000000ff0900728c */ /* 0x000fe4000bf05300 */
[----:B----4-:R-:W-:Y:S02]  /*0080*/  ULOP3.LUT UR48, UR47, 0x1, URZ, 0xc0, !UPT ;  /* 0x000000012f307892 */ /* 0x010fe4000f8ec0ff */
[----:B------:R-:W-:Y:S01]  /*0090*/  ULOP3.LUT UR49, UR47, 0x1, URZ, 0x3c, !UPT ;  /* 0x000000012f317892 */ /* 0x000fe2000f8e3cff */
[----:B--2---:R-:W-:-:S05]  /*00a0*/  SHF.R.U32.HI R47, RZ, 0x5, R60 ;  /* 0x00000005ff2f7819 */ /* 0x004fca000001163c */
[----:B------:R-:W2:Y:S02]  /*00b0*/  SHFL.IDX PT, R0, R47, RZ, 0x1f ;  /* 0x00001fff2f007589 */ /* 0x000ea400000e0000 */
[----:B--2---:R-:W-:Y:S01]  /*00c0*/  R2UR UR18, R0 ;  /* 0x00000000001272ca */ /* 0x004fe200000e0000 */
[----:B-1----:R-:W-:-:S14]  /*00d0*/  BRA.U UP0, `(.L_x_0) ;  /* 0x0000000100307547 */ /* 0x002fdc000b800000 */
[----:B------:R-:W1:Y:S02]  /*00e0*/  LDCU.64 UR4, c[0x0][0x888] ;  /* 0x00011100ff0477ac */ /* 0x000e640008000a00 */
[----:B-1----:R-:W-:-:S04]  /*00f0*/  UISETP.NE.U32.AND UP0, UPT, UR4, URZ, UPT ;  /* 0x000000ff0400728c */ /* 0x002fc8000bf05070 */
[----:B------:R-:W-:-:S09]  /*0100*/  UISETP.NE.AND.EX UP0, UPT, UR5, URZ, UPT, UP0 ;  /* 0x000000ff0500728c */ /* 0x000fd2000bf05300 */
[----:B------:R-:W-:Y:S05]  /*0110*/  BRA.U !UP0, `(.L_x_1) ;  /* 0x0000000108147547 */ /* 0x000fea000b800000 */
[----:B------:R-:W1:Y:S01]  /*0120*/  LDC.64 R2, c[0x0][0x888] ;  /* 0x00022200ff027b82 */ /* 0x000e620000000a00 */
[----:B------:R-:W1:Y:S02]  /*0130*/  LDCU.64 UR4, c[0x0][0x358] ;  /* 0x00006b00ff0477ac */ /* 0x000e640008000a00 */
[----:B-1----:R1:W5:Y:S01]  /*0140*/  LDG.E R27, desc[UR4][R2.64] ;  /* 0x00000004021b7981 */ /* 0x002362000c1e1900 */
[----:B------:R-:W-:Y:S01]  /*0150*/  HFMA2 R46, -RZ, RZ, 0, 5.9604644775390625e-08 ;  /* 0x00000001ff2e7431 */ /* 0x000fe200000001ff */
[----:B------:R-:W-:Y:S05]  /*0160*/  BRA `(.L_x_0) ;  /* 0x00000000000c7947 */ /* 0x000fea0003800000 */
.L_x_1:
[----:B------:R-:W1:Y:S01]  /*0170*/  LDCU UR4, c[0x0][0x880] ;  /* 0x00011000ff0477ac */ /* 0x000e620008000800 */
[----:B------:R-:W-:Y:S01]  /*0180*/  HFMA2 R46, -RZ, RZ, 0, 5.9604644775390625e-08 ;  /* 0x00000001ff2e7431 */ /* 0x000fe200000001ff */
[----:B-1----:R-:W-:-:S07]  /*0190*/  MOV R27, UR4 ;  /* 0x00000004001b7c02 */ /* 0x002fce0008000f00 */
.L_x_0:
[----:B------:R-:W2:Y:S02]  /*01a0*/  LDCU.64 UR4, c[0x0][0x8b0] ;  /* 0x00011600ff0477ac */ /* 0x000ea40008000a00 */
[----:B--2---:R-:W-:-:S04]  /*01b0*/  UISETP.NE.U32.AND UP0, UPT, UR4, URZ, UPT ;  /* 0x000000ff0400728c */ /* 0x004fc8000bf05070 */
[----:B------:R-:W-:-:S09]  /*01c0*/  UISETP.NE.AND.EX UP0, UPT, UR5, URZ, UPT, UP0 ;  /* 0x000000ff0500728c */ /* 0x000fd2000bf05300 */
[----:B------:R-:W-:Y:S05]  /*01d0*/  BRA.U UP0, `(.L_x_2) ;  /* 0x0000000100287547 */ /* 0x000fea000b800000 */
[----:B------:R-:W2:Y:S02]  /*01e0*/  LDCU.64 UR4, c[0x0][0x8a8] ;  /* 0x00011500ff0477ac */ /* 0x000ea40008000a00 */
[----:B--2---:R-:W-:-:S04]  /*01f0*/  UISETP.NE.U32.AND UP0, UPT, UR4, URZ, UPT ;  /* 0x000000ff0400728c */ /* 0x004fc8000bf05070 */
[----:B------:R-:W-:-:S09]  /*0200*/  UISETP.NE.AND.EX UP0, UPT, UR5, URZ, UPT, UP0 ;  /* 0x000000ff0500728c */ /* 0x000fd2000bf05300 */
[----:B------:R-:W-:Y:S05]  /*0210*/  BRA.U !UP0, `(.L_x_3) ;  /* 0x0000000108107547 */ /* 0x000fea000b800000 */
[----:B------:R-:W2:Y:S01]  /*0220*/  LDC.64 R24, c[0x0][0x8a8] ;  /* 0x00022a00ff187b82 */ /* 0x000ea20000000a00 */
[----:B------:R-:W2:Y:S02]  /*0230*/  LDCU.64 UR4, c[0x0][0x358] ;  /* 0x00006b00ff0477ac */ /* 0x000ea40008000a00 */
[----:B--2---:R2:W5:Y:S01]  /*0240*/  LDG.E R24, desc[UR4][R24.64] ;  /* 0x0000000418187981 */ /* 0x004562000c1e1900 */
[----:B------:R-:W-:Y:S05]  /*0250*/  BRA `(.L_x_2) ;  /* 0x0000000000087947 */ /* 0x000fea0003800000 */
.L_x_3:
[----:B------:R-:W2:Y:S02]  /*0260*/  LDCU UR4, c[0x0][0x8a0] ;  /* 0x00011400ff0477ac */ /* 0x000ea40008000800 */
[----:B--2---:R-:W-:Y:S02]  /*0270*/  MOV R24, UR4 ;  /* 0x0000000400187c02 */ /* 0x004fe40008000f00 */
.L_x_2:
[----:B------:R-:W-:Y:S01]  /*0280*/  IMAD.U32 R0, RZ, RZ, UR18 ;  /* 0x00000012ff007e24 */ /* 0x000fe2000f8e00ff */
[----:B------:R-:W-:Y:S04]  /*0290*/  BSSY.RECONVERGENT B0, `(.L_x_4) ;  /* 0x000000c000007945 */ /* 0x000fe80003800200 */
[C---:B------:R-:W-:Y:S02]  /*02a0*/  ISETP.NE.OR P2, PT, R0.reuse, 0x1, !P1 ;  /* 0x000000010000780c */ /* 0x040fe40004f45670 */
[----:B------:R-:W-:-:S11]  /*02b0*/  ISETP.NE.OR P0, PT, R0, 0x3, !P1 ;  /* 0x000000030000780c */ /* 0x000fd60004f05670 */
[----:B------:R-:W-:Y:S05]  /*02c0*/  @P2 BRA `(.L_x_5) ;  /* 0x0000000000202947 */ /* 0x000fea0003800000 */
[----:B------:R-:W3:Y:S02]  /*02d0*/  LDCU.64 UR4, c[0x0][0x348] ;  /* 0x00006900ff0477ac */ /* 0x000ee40008000a00 */
[----:B---3--:R-:W-:Y:S02]  /*02e0*/  UIADD3 UR6, UP1, UPT, UR4, 0x80, URZ ;  /* 0x0000008004067890 */ /* 0x008fe4000ff3e0ff */
[----:B------:R-:W-:Y:S02]  /*02f0*/  UIADD3 UR4, UP0, UPT, UR4, 0x180, URZ ;  /* 0x0000018004047890 */ /* 0x000fe4000ff1e0ff */
[----:B------:R-:W-:Y:S02]  /*0300*/  UIADD3.X UR7, UPT, UPT, URZ, UR5, URZ, UP1, !UPT ;  /* 0x00000005ff077290 */ /* 0x000fe40008ffe4ff */
[----:B------:R-:W-:-:S07]  /*0310*/  UIADD3.X UR5, UPT, UPT, URZ, UR5, URZ, UP0, !UPT ;  /* 0x00000005ff057290 */ /* 0x000fce00087fe4ff */
[----:B------:R3:W-:Y:S02]  /*0320*/  UTMACCTL.PF [UR6] ;  /* 0x00000000060079b9 */ /* 0x0007e40008040000 */
[----:B------:R3:W-:Y:S02]  /*0330*/  UTMACCTL.PF [UR4] ;  /* 0x00000000040079b9 */ /* 0x0007e40008040000 */
[----:B---3--:R-:W-:Y:S01]  /*0340*/  NOP ;  /* 0x0000000000007918 */ /* 0x008fe20000000000 */
.L_x_5:
[----:B------:R-:W-:Y:S05]  /*0350*/  BSYNC.RECONVERGENT B0 ;  /* 0x0000000000007941 */ /* 0x000fea0003800200 */
.L_x_4:
[----:B------:R-:W-:Y:S04]  /*0360*/  BSSY.RECONVERGENT B0, `(.L_x_6) ;  /* 0x000000a000007945 */ /* 0x000fe80003800200 */
        /* <DEDUP_REMOVED lines=9> */
.L_x_7:
[----:B------:R-:W-:Y:S05]  /*0400*/  BSYNC.RECONVERGENT B0 ;  /* 0x0000000000007941 */ /* 0x000fea0003800200 */
.L_x_6:
[----:B------:R-:W3:Y:S01]  /*0410*/  LDCU.64 UR4, c[0x0][0x888] ;  /* 0x00011100ff0477ac */ /* 0x000ee20008000a00 */
[----:B------:R-:W-:Y:S02]  /*0420*/  UISETP.EQ.U32.AND UP2, UPT, UR8, URZ, UPT ;  /* 0x000000ff0800728c */ /* 0x000fe4000bf42070 */
[----:B------:R-:W-:Y:S02]  /*0430*/  UPLOP3.LUT UP4, UPT, UPT, UPT, UPT, 0x80, 0x8 ;  /* 0x000000000008789c */ /* 0x000fe40003f8f070 */
[----:B---3--:R-:W-:-:S04]  /*0440*/  UISETP.NE.U32.AND UP0, UPT, UR4, URZ, UPT ;  /* 0x000000ff0400728c */ /* 0x008fc8000bf05070 */
[----:B------:R-:W-:-:S04]  /*0450*/  UISETP.NE.AND.EX UP1, UPT, UR5, URZ, UPT, UP0 ;  /* 0x000000ff0500728c */ /* 0x000fc8000bf25300 */
[----:B------:R-:W-:-:S04]  /*0460*/  UISETP.EQ.OR.EX UP3, UPT, UR9, URZ, !UP1, UP2 ;  /* 0x000000ff0900728c */ /* 0x000fc8000cf62720 */
[----:B------:R-:W-:-:S06]  /*0470*/  UP2UR UR4, UPR, URZ, 0x8 ;  /* 0x00000008ff047883 */ /* 0x000fcc0008000000 */
[----:B------:R-:W-:Y:S01]  /*0480*/  MOV R51, UR4 ;  /* 0x0000000400337c02 */ /* 0x000fe20008000f00 */
[----:B------:R-:W-:Y:S06]  /*0490*/  BRA.U !UP3, `(.L_x_8) ;  /* 0x000000010b207547 */ /* 0x000fec000b800000 */
[----:B------:R-:W-:Y:S01]  /*04a0*/  UISETP.NE.U32.AND UP2, UPT, UR8, URZ, UPT ;  /* 0x000000ff0800728c */ /* 0x000fe2000bf45070 */
[----:B-----5:R-:W-:Y:S01]  /*04b0*/  FSETP.NEU.AND P0, PT, R27, RZ, PT ;  /* 0x000000ff1b00720b */ /* 0x020fe20003f0d000 */
[----:B------:R-:W-:Y:S02]  /*04c0*/  USEL UR4, URZ, 0xffffffff, UP1 ;  /* 0xffffffffff047887 */ /* 0x000fe40008800000 */
[----:B------:R-:W-:-:S10]  /*04d0*/  UISETP.NE.AND.EX UP2, UPT, UR9, URZ, UPT, UP2 ;  /* 0x000000ff0900728c */ /* 0x000fd4000bf45320 */
[----:B------:R-:W-:Y:S01]  /*04e0*/  VOTEU.ANY UP0, P0 ;  /* 0x0000000000ff7886 */ /* 0x000fe20000000100 */
[----:B------:R-:W-:-:S04]  /*04f0*/  @!UP2 USEL UR4, URZ, 0xffffffff, UP0 ;  /* 0xffffffffff04a887 */ /* 0x000fc80008000000 */
[----:B------:R-:W-:-:S04]  /*0500*/  ULOP3.LUT UR4, UR4, 0x1, URZ, 0xc0, !UPT ;  /* 0x0000000104047892 */ /* 0x000fc8000f8ec0ff */
[----:B------:R-:W-:-:S11]  /*0510*/  UISETP.NE.U32.AND UP4, UPT, UR4, 0x1, UPT ;  /* 0x000000010400788c */ /* 0x000fd6000bf85070 */
.L_x_8:
[----:B------:R-:W3:Y:S01]  /*0520*/  SHFL.IDX PT, R0, R47, RZ, 0x1f ;  /* 0x00001fff2f007589 */ /* 0x000ee200000e0000 */
[----:B------:R-:W-:-:S04]  /*0530*/  UISETP.NE.AND UP0, UPT, UR18, 0x2, UPT ;  /* 0x000000021200788c */ /* 0x000fc8000bf05270 */
[----:B------:R-:W-:Y:S02]  /*0540*/  UISETP.EQ.AND UP2, UPT, UR48, URZ, !UP0 ;  /* 0x000000ff3000728c */ /* 0x000fe4000c742270 */
[----:B------:R-:W-:-:S04]  /*0550*/  USEL UR55, URZ, 0x1, UP0 ;  /* 0x00000001ff377887 */ /* 0x000fc80008000000 */
[----:B------:R-:W-:Y:S02]  /*0560*/  PLOP3.LUT P3, PT, P1, PT, UP2, 0x80, 0x8 ;  /* 0x000000000008781c */ /* 0x000fe40000f6f028 */
[----:B---3--:R-:W-:-:S13]  /*0570*/  ISETP.NE.AND P0, PT, R0, RZ, PT ;  /* 0x000000ff0000720c */ /* 0x008fda0003f05270 */
[----:B------:R-:W-:Y:S05]  /*0580*/  @P0 BRA `(.L_x_9) ;  /* 0x0000000000a80947 */ /* 0x000fea0003800000 */
[----:B------:R-:W-:Y:S01]  /*0590*/  ELECT P0, URZ, PT ;  /* 0x0000000000ff782f */ /* 0x000fe20003800000 */
[----:B------:R-:W-:-:S12]  /*05a0*/  BSSY.RECONVERGENT B0, `(.L_x_9) ;  /* 0x0000028000007945 */ /* 0x000fd80003800200 */
[----:B------:R-:W-:Y:S05]  /*05b0*/  @!P0 BRA `(.L_x_10) ;  /* 0x0000000000988947 */ /* 0x000fea0003800000 */
[----:B------:R-:W-:Y:S01]  /*05c0*/  UMOV UR4, 0x400 ;  /* 0x0000040000047882 */ /* 0x000fe20000000000 */
[----:B------:R-:W-:Y:S01]  /*05d0*/  UMOV UR8, 0x1 ;  /* 0x0000000100087882 */ /* 0x000fe20000000000 */
[----:B------:R-:W-:Y:S01]  /*05e0*/  UMOV UR6, 0x4 ;  /* 0x0000000400067882 */ /* 0x000fe20000000000 */
[----:B------:R-:W-:Y:S02]  /*05f0*/  ULEA UR4, UR47, UR4, 0x18 ;  /* 0x000000042f047291 */ /* 0x000fe4000f8ec0ff */
[----:B------:R-:W-:-:S04]  /*0600*/  UIADD3 UR8, UPT, UPT, -UR8, 0x100000, URZ ;  /* 0x0010000008087890 */ /* 0x000fc8000fffe1ff */
[----:B------:R-:W-:Y:S02]  /*0610*/  USHF.L.U32 UR9, UR8, 0xb, URZ ;  /* 0x0000000b08097899 */ /* 0x000fe400080006ff */
[----:B------:R-:W-:Y:S02]  /*0620*/  USHF.L.U32 UR8, UR8, 0x1, URZ ;  /* 0x0000000108087899 */ /* 0x000fe400080006ff */
[----:B------:R-:W-:-:S04]  /*0630*/  UIADD3 UR6, UPT, UPT, -UR6, 0x100000, URZ ;  /* 0x0010000006067890 */ /* 0x000fc8000fffe1ff */
[----:B------:R-:W-:Y:S02]  /*0640*/  USHF.L.U32 UR7, UR6, 0xb, URZ ;  /* 0x0000000b06077899 */ /* 0x000fe400080006ff */
[----:B------:R-:W-:Y:S01]  /*0650*/  USHF.L.U32 UR6, UR6, 0x1, URZ ;  /* 0x0000000106067899 */ /* 0x000fe200080006ff */
[----:B------:R-:W3:Y:S03]  /*0660*/  FENCE.VIEW.ASYNC.S ;  /* 0x00000000000073c6 */ /* 0x000ee60000000000 */
[----:B---3--:R3:W4:Y:S08]  /*0670*/  SYNCS.EXCH.64 URZ, [UR4], UR8 ;  /* 0x0000000804ff75b2 */ /* 0x0087300008000100 */
[----:B------:R3:W1:Y:S01]  /*0680*/  SYNCS.EXCH.64 URZ, [UR4+0x68], UR6 ;  /* 0x0000680604ff75b2 */ /* 0x0006620008000100 */
        /* <DEDUP_REMOVED lines=23> */
[----:B------:R3:W1:Y:S02]  /*0800*/  SYNCS.EXCH.64 URZ, [UR4+0xc8], UR6 ;  /* 0x0000c80604ff75b2 */ /* 0x0006640008000100 */
[----:B---34-:R-:W-:Y:S01]  /*0810*/  NOP ;  /* 0x0000000000007918 */ /* 0x018fe20000000000 */
.L_x_10:
[----:B------:R-:W-:Y:S05]  /*0820*/  BSYNC.RECONVERGENT B0 ;  /* 0x0000000000007941 */ /* 0x000fea0003800200 */
.L_x_9:
[----:B------:R-:W3:Y:S01]  /*0830*/  SHFL.IDX PT, R0, R47, RZ, 0x1f ;  /* 0x00001fff2f007589 */ /* 0x000ee200000e0000 */
[----:B------:R-:W-:Y:S01]  /*0840*/  NOP ;  /* 0x0000000000007918 */ /* 0x000fe20000000000 */
[----:B---3--:R-:W-:-:S13]  /*0850*/  ISETP.NE.AND P0, PT, R0, 0x1, PT ;  /* 0x000000010000780c */ /* 0x008fda0003f05270 */
[----:B------:R-:W-:Y:S05]  /*0860*/  @P0 BRA `(.L_x_11) ;  /* 0x0000000000540947 */ /* 0x000fea0003800000 */
        /* <DEDUP_REMOVED lines=10> */
[----:B------:R-:W-:Y:S01]  /*0910*/  ELECT P0, URZ, PT ;  /* 0x0000000000ff782f */ /* 0x000fe20003800000 */
[----:B------:R-:W3:Y:S02]  /*0920*/  FENCE.VIEW.ASYNC.S ;  /* 0x00000000000073c6 */ /* 0x000ee40000000000 */
[----:B---3--:R3:W4:Y:S08]  /*0930*/  SYNCS.EXCH.64 URZ, [UR4+0xd0], UR8 ;  /* 0x0000d00804ff75b2 */ /* 0x0087300008000100 */
[----:B------:R3:W1:Y:S01]  /*0940*/  SYNCS.EXCH.64 URZ, [UR4+0xf0], UR6 ;  /* 0x0000f00604ff75b2 */ /* 0x0006620008000100 */
[----:B------:R3:W1:Y:S01]  /*0950*/  SYNCS.EXCH.64 URZ, [UR4+0xd8], UR8 ;  /* 0x0000d80804ff75b2 */ /* 0x0006620008000100 */
[----:B------:R3:W1:Y:S01]  /*0960*/  SYNCS.EXCH.64 URZ, [UR4+0xf8], UR6 ;  /* 0x0000f80604ff75b2 */ /* 0x0006620008000100 */
[----:B------:R3:W1:Y:S01]  /*0970*/  SYNCS.EXCH.64 URZ, [UR4+0xe0], UR8 ;  /* 0x0000e00804ff75b2 */ /* 0x0006620008000100 */
[----:B------:R3:W1:Y:S01]  /*0980*/  SYNCS.EXCH.64 URZ, [UR4+0x100], UR6 ;  /* 0x0001000604ff75b2 */ /* 0x0006620008000100 */
[----:B------:R3:W1:Y:S01]  /*0990*/  SYNCS.EXCH.64 URZ, [UR4+0xe8], UR8 ;  /* 0x0000e80804ff75b2 */ /* 0x0006620008000100 */
[----:B------:R3:W1:Y:S01]  /*09a0*/  SYNCS.EXCH.64 URZ, [UR4+0x108], UR6 ;  /* 0x0001080604ff75b2 */ /* 0x0006620008000100 */
[----:B------:R-:W-:Y:S01]  /*09b0*/  NOP ;  /* 0x0000000000007918 */ /* 0x000fe20000000000 */
.L_x_11:
[----:B------:R-:W2:Y:S01]  /*09c0*/  SHFL.IDX PT, R0, R47, RZ, 0x1f ;  /* 0x00001fff2f007589 */ /* 0x000ea200000e0000 */
[----:B------:R-:W-:Y:S01]  /*09d0*/  NOP ;  /* 0x0000000000007918 */ /* 0x000fe20000000000 */
[----:B--2---:R-:W-:-:S13]  /*09e0*/  ISETP.NE.AND P0, PT, R0, 0x3, PT ;  /* 0x000000030000780c */ /* 0x004fda0003f05270 */
[----:B------:R-:W-:Y:S05]  /*09f0*/  @P0 BRA `(.L_x_12) ;  /* 0x00000000002c0947 */ /* 0x000fea0003800000 */
[----:B---3--:R-:W-:Y:S01]  /*0a00*/  UMOV UR6, 0x400 ;  /* 0x0000040000067882 */ /* 0x008fe20000000000 */
[----:B------:R-:W-:Y:S01]  /*0a10*/  UMOV UR4, 0x20 ;  /* 0x0000002000047882 */ /* 0x000fe20000000000 */
[----:B------:R-:W-:Y:S02]  /*0a20*/  ULEA UR6, UR47, UR6, 0x18 ;  /* 0x000000062f067291 */ /* 0x000fe4000f8ec0ff */
[----:B------:R-:W-:-:S04]  /*0a30*/  UIADD3 UR4, UPT, UPT, -UR4, 0x100000, URZ ;  /* 0x0010000004047890 */ /* 0x000fc8000fffe1ff */
[----:B------:R-:W-:Y:S02]  /*0a40*/  USHF.L.U32 UR5, UR4, 0xb, URZ ;  /* 0x0000000b04057899 */ /* 0x000fe400080006ff */
[----:B------:R-:W-:Y:S01]  /*0a50*/  USHF.L.U32 UR4, UR4, 0x1, URZ ;  /* 0x0000000104047899 */ /* 0x000fe200080006ff */
[----:B------:R-:W-:Y:S01]  /*0a60*/  ELECT P0, URZ, PT ;  /* 0x0000000000ff782f */ /* 0x000fe20003800000 */
[----:B------:R-:W2:Y:S10]  /*0a70*/  FENCE.VIEW.ASYNC.S ;  /* 0x00000000000073c6 */ /* 0x000eb40000000000 */
[----:B--2---:R2:W3:Y:S01]  /*0a80*/  SYNCS.EXCH.64 URZ, [UR6+0x110], UR4 ;  /* 0x0001100406ff75b2 */ /* 0x0044e20008000100 */
[----:B------:R2:W1:Y:S01]  /*0a90*/  SYNCS.EXCH.64 URZ, [UR6+0x118], UR4 ;  /* 0x0001180406ff75b2 */ /* 0x0004620008000100 */
[----:B------:R-:W-:Y:S01]  /*0aa0*/  NOP ;  /* 0x0000000000007918 */ /* 0x000fe20000000000 */
.L_x_12:
[----:B------:R-:W4:Y:S01]  /*0ab0*/  SHFL.IDX PT, R0, R47, RZ, 0x1f ;  /* 0x00001fff2f007589 */ /* 0x000f2200000e0000 */
[----:B------:R-:W-:Y:S01]  /*0ac0*/  NOP ;  /* 0x0000000000007918 */ /* 0x000fe20000000000 */
[----:B----4-:R-:W-:-:S13]  /*0ad0*/  ISETP.NE.AND P0, PT, R0, 0x4, PT ;  /* 0x000000040000780c */ /* 0x010fda0003f05270 */
[----:B------:R-:W-:Y:S05]  /*0ae0*/  @P0 BRA `(.L_x_13) ;  /* 0x0000000000480947 */ /* 0x000fea0003800000 */
[----:B--23--:R-:W-:Y:S01]  /*0af0*/  UMOV UR4, 0x720 ;  /* 0x0000072000047882 */ /* 0x00cfe20000000000 */
[----:B------:R-:W-:Y:S01]  /*0b00*/  UMOV UR6, 0x400 ;  /* 0x0000040000067882 */ /* 0x000fe20000000000 */
[----:B------:R-:W-:Y:S01]  /*0b10*/  USEL UR4, UR4, 0x620, UP4 ;  /* 0x0000062004047887 */ /* 0x000fe2000a000000 */
        /* <DEDUP_REMOVED lines=9> */
[----:B------:R-:W2:Y:S02]  /*0bb0*/  FENCE.VIEW.ASYNC.S ;  /* 0x00000000000073c6 */ /* 0x000ea40000000000 */
[----:B--2---:R4:W2:Y:S08]  /*0bc0*/  SYNCS.EXCH.64 URZ, [UR6+0x120], UR8 ;  /* 0x0001200806ff75b2 */ /* 0x0048b00008000100 */
[----:B------:R4:W3:Y:S01]  /*0bd0*/  SYNCS.EXCH.64 URZ, [UR6+0x130], UR4 ;  /* 0x0001300406ff75b2 */ /* 0x0008e20008000100 */
[----:B------:R4:W1:Y:S01]  /*0be0*/  SYNCS.EXCH.64 URZ, [UR6+0x128], UR8 ;  /* 0x0001280806ff75b2 */ /* 0x0008620008000100 */
[----:B------:R4:W1:Y:S02]  /*0bf0*/  SYNCS.EXCH.64 URZ, [UR6+0x138], UR4 ;  /* 0x0001380406ff75b2 */ /* 0x0008640008000100 */
[----:B----4-:R-:W-:Y:S01]  /*0c00*/  NOP ;  /* 0x0000000000007918 */ /* 0x010fe20000000000 */
.L_x_13:
[----:B------:R-:W4:Y:S01]  /*0c10*/  SHFL.IDX PT, R0, R47, RZ, 0x1f ;  /* 0x00001fff2f007589 */ /* 0x000f2200000e0000 */
[----:B------:R-:W-:Y:S01]  /*0c20*/  NOP ;  /* 0x0000000000007918 */ /* 0x000fe20000000000 */
[----:B----4-:R-:W-:-:S13]  /*0c30*/  ISETP.NE.AND P0, PT, R0, 0x5, PT ;  /* 0x000000050000780c */ /* 0x010fda0003f05270 */
[----:B------:R-:W-:Y:S05]  /*0c40*/  @P0 BRA `(.L_x_14) ;  /* 0x0000000000540947 */ /* 0x000fea0003800000 */
[----:B--23--:R-:W-:Y:S01]  /*0c50*/  UMOV UR4, 0x400 ;  /* 0x0000040000047882 */ /* 0x00cfe20000000000 */
        /* <DEDUP_REMOVED lines=14> */
[----:B------:R4:W1:Y:S01]  /*0d40*/  SYNCS.EXCH.64 URZ, [UR4+0x168], UR8 ;  /* 0x0001680804ff75b2 */ /* 0x0008620008000100 */
[----:B------:R4:W1:Y:S01]  /*0d50*/  SYNCS.EXCH.64 URZ, [UR4+0x150], UR6 ;  /* 0x0001500604ff75b2 */ /* 0x0008620008000100 */
[----:B------:R4:W1:Y:S01]  /*0d60*/  SYNCS.EXCH.64 URZ, [UR4+0x170], UR8 ;  /* 0x0001700804ff75b2 */ /* 0x0008620008000100 */
[----:B------:R4:W1:Y:S01]  /*0d70*/  SYNCS.EXCH.64 URZ, [UR4+0x158], UR6 ;  /* 0x0001580604ff75b2 */ /* 0x0008620008000100 */
[----:B------:R4:W1:Y:S02]  /*0d80*/  SYNCS.EXCH.64 URZ, [UR4+0x178], UR8 ;  /* 0x0001780804ff75b2 */ /* 0x0008640008000100 */
[----:B----4-:R-:W-:Y:S01]  /*0d90*/  NOP ;  /* 0x0000000000007918 */ /* 0x010fe20000000000 */
.L_x_14:
[----:B------:R-:W4:Y:S01]  /*0da0*/  SHFL.IDX PT, R0, R47, RZ, 0x1f ;  /* 0x00001fff2f007589 */ /* 0x000f2200000e0000 */
[----:B------:R-:W-:Y:S01]  /*0db0*/  ISETP.NE.OR P1, PT, RZ, UR18, !P1 ;  /* 0x00000012ff007c0c */ /* 0x000fe2000cf25670 */
[----:B------:R-:W-:Y:S01]  /*0dc0*/  NOP ;  /* 0x0000000000007918 */ /* 0x000fe20000000000 */
[----:B----4-:R-:W-:-:S13]  /*0dd0*/  ISETP.NE.AND P0, PT, R0, 0x3, PT ;  /* 0x000000030000780c */ /* 0x010fda0003f05270 */
[----:B------:R-:W-:Y:S05]  /*0de0*/  @P0 BRA `(.L_x_15) ;  /* 0x0000000000340947 */ /* 0x000fea0003800000 */
[----:B--23--:R-:W-:Y:S01]  /*0df0*/  UMOV UR4, 0x400 ;  /* 0x0000040000047882 */ /* 0x00cfe20000000000 */
[----:B------:R-:W-:Y:S01]  /*0e00*/  UMOV UR6, 0x20 ;  /* 0x0000002000067882 */ /* 0x000fe20000000000 */
[----:B------:R-:W-:Y:S02]  /*0e10*/  ULEA UR4, UR47, UR4, 0x18 ;  /* 0x000000042f047291 */ /* 0x000fe4000f8ec0ff */
[----:B------:R-:W-:-:S04]  /*0e20*/  UIADD3 UR6, UPT, UPT, -UR6, 0x100000, URZ ;  /* 0x0010000006067890 */ /* 0x000fc8000fffe1ff */
[----:B------:R-:W-:Y:S02]  /*0e30*/  USHF.L.U32 UR7, UR6, 0xb, URZ ;  /* 0x0000000b06077899 */ /* 0x000fe400080006ff */
[----:B------:R-:W-:Y:S01]  /*0e40*/  USHF.L.U32 UR6, UR6, 0x1, URZ ;  /* 0x0000000106067899 */ /* 0x000fe200080006ff */
[----:B------:R-:W-:Y:S01]  /*0e50*/  ELECT P0, URZ, PT ;  /* 0x0000000000ff782f */ /* 0x000fe20003800000 */
[----:B------:R-:W2:Y:S10]  /*0e60*/  FENCE.VIEW.ASYNC.S ;  /* 0x00000000000073c6 */ /* 0x000eb40000000000 */
[----:B--2---:R4:W2:Y:S01]  /*0e70*/  SYNCS.EXCH.64 URZ, [UR4+0x180], UR6 ;  /* 0x0001800604ff75b2 */ /* 0x0048a20008000100 */
[----:B------:R4:W3:Y:S01]  /*0e80*/  SYNCS.EXCH.64 URZ, [UR4+0x190], UR6 ;  /* 0x0001900604ff75b2 */ /* 0x0008e20008000100 */
[----:B------:R4:W1:Y:S01]  /*0e90*/  SYNCS.EXCH.64 URZ, [UR4+0x188], UR6 ;  /* 0x0001880604ff75b2 */ /* 0x0008620008000100 */
[----:B------:R4:W1:Y:S02]  /*0ea0*/  SYNCS.EXCH.64 URZ, [UR4+0x198], UR6 ;  /* 0x0001980604ff75b2 */ /* 0x0008640008000100 */
[----:B----4-:R-:W-:Y:S01]  /*0eb0*/  NOP ;  /* 0x0000000000007918 */ /* 0x010fe20000000000 */
.L_x_15:
[----:B------:R-:W-:Y:S01]  /*0ec0*/  VOTEU.ALL UP0, P1 ;  /* 0x0000000000ff7886 */ /* 0x000fe20000800000 */
[----:B--23--:R-:W-:Y:S01]  /*0ed0*/  UMOV UR4, 0x20 ;  /* 0x0000002000047882 */ /* 0x00cfe20000000000 */
[----:B------:R-:W2:Y:S01]  /*0ee0*/  LDCU UR7, c[0x0][0x36c] ;  /* 0x00006d80ff0777ac */ /* 0x000ea20008000800 */
[----:B------:R-:W-:Y:S01]  /*0ef0*/  NOP ;  /* 0x0000000000007918 */ /* 0x000fe20000000000 */
[----:B------:R-:W-:Y:S01]  /*0f00*/  LOP3.LUT R0, R60, 0x1f, RZ, 0xc0, !PT ;  /* 0x0000001f3c007812 */ /* 0x000fe200078ec0ff */
[----:B------:R-:W-:Y:S01]  /*0f10*/  @!UP0 UMOV UR6, 0x400 ;  /* 0x0000040000068882 */ /* 0x000fe20000000000 */
[----:B------:R-:W-:-:S04]  /*0f20*/  @!UP0 UIADD3 UR4, UPT, UPT, -UR4, 0x100000, URZ ;  /* 0x0010000004048890 */ /* 0x000fc8000fffe1ff */
[----:B------:R-:W-:Y:S02]  /*0f30*/  @!UP0 USHF.L.U32 UR5, UR4, 0xb, URZ ;  /* 0x0000000b04058899 */ /* 0x000fe400080006ff */
[----:B------:R-:W-:Y:S02]  /*0f40*/  @!UP0 USHF.L.U32 UR4, UR4, 0x1, URZ ;  /* 0x0000000104048899 */ /* 0x000fe400080006ff */
[----:B------:R-:W-:Y:S01]  /*0f50*/  @!UP0 ULEA UR6, UR47, UR6, 0x18 ;  /* 0x000000062f068291 */ /* 0x000fe2000f8ec0ff */
[----:B------:R-:W-:Y:S01]  /*0f60*/  VOTEU.ALL UP0, P1 ;  /* 0x0000000000ff7886 */ /* 0x000fe20000800000 */
[----:B------:R-:W-:Y:S02]  /*0f70*/  UISETP.NE.AND UP5, UPT, UR18, URZ, UPT ;  /* 0x000000ff1200728c */ /* 0x000fe4000bfa5270 */
[----:B--2---:R-:W-:Y:S01]  /*0f80*/  UISETP.EQ.U32.AND UP6, UPT, UR7, 0x1, UPT ;  /* 0x000000010700788c */ /* 0x004fe2000bfc2070 */
[----:B------:R-:W2:Y:S07]  /*0f90*/  FENCE.VIEW.ASYNC.S ;  /* 0x00000000000073c6 */ /* 0x000eae0000000000 */
[----:B--2---:R2:W3:Y:S01]  /*0fa0*/  @!UP0 SYNCS.EXCH.64 URZ, [UR6+0x1a0], UR4 ;  /* 0x0001a00406ff85b2 */ /* 0x0044e20008000100 */
[----:B------:R-:W-:Y:S05]  /*0fb0*/  BRA.U !UP6, `(.L_x_16) ;  /* 0x000000010e087547 */ /* 0x000fea000b800000 */
[----:B-1-3--:R-:W-:Y:S01]  /*0fc0*/  UCGABAR_ARV ;  /* 0x00000000000079c7 */ /* 0x00afe20008000000 */
[----:B------:R-:W-:Y:S05]  /*0fd0*/  BRA `(.L_x_17) ;  /* 0x0000000000047947 */ /* 0x000fea0003800000 */
.L_x_16:
[----:B-1-3--:R-:W-:Y:S01]  /*0fe0*/  NOP ;  /* 0x0000000000007918 */ /* 0x00afe20000000000 */
.L_x_17:
[----:B------:R-:W1:Y:S01]  /*0ff0*/  S2UR UR31, SR_CTAID.X ;  /* 0x00000000001f79c3 */ /* 0x000e620000002500 */
[----:B------:R-:W-:-:S05]  /*1000*/  CS2R.32 R50, SR_CgaSize ;  /* 0x0000000000327805 */ /* 0x000fca0000008a00 */
[----:B------:R-:W-:-:S05]  /*1010*/  IMAD R50, R50, -0xa0, RZ ;  /* 0xffffff6032327824 */ /* 0x000fca00078e02ff */
[----:B--2---:R-:W-:-:S14]  /*1020*/  R2UR UR5, R50 ;  /* 0x00000000320572ca */ /* 0x004fdc00000e0000 */
[----:B------:R-:W2:Y:S01]  /*1030*/  LDCU UR5, c[0x0][UR5+0x2b0] ;  /* 0x00005600050577ac */ /* 0x000ea20008000800 */
[----:B------:R-:W-:-:S05]  /*1040*/  CS2R.32 R50, SR_CgaSize ;  /* 0x0000000000327805 */ /* 0x000fca0000008a00 */
[----:B------:R-:W-:-:S05]  /*1050*/  IMAD R50, R50, -0xa0, RZ ;  /* 0xffffff6032327824 */ /* 0x000fca00078e02ff */
[----:B------:R-:W-:-:S14]  /*1060*/  R2UR UR4, R50 ;  /* 0x00000000320472ca */ /* 0x000fdc00000e0000 */
[----:B------:R-:W3:Y:S01]  /*1070*/  LDCU UR4, c[0x0][UR4+0x2b4] ;  /* 0x00005680040477ac */ /* 0x000ee20008000800 */
[----:B------:R-:W4:Y:S01]  /*1080*/  S2UR UR30, SR_CTAID.Y ;  /* 0x00000000001e79c3 */ /* 0x000f220000002600 */
[----:B------:R-:W-:-:S05]  /*1090*/  CS2R.32 R50, SR_CgaSize ;  /* 0x0000000000327805 */ /* 0x000fca0000008a00 */
[----:B------:R-:W-:-:S05]  /*10a0*/  IMAD R50, R50, -0xa0, RZ ;  /* 0xffffff6032327824 */ /* 0x000fca00078e02ff */
[----:B------:R-:W-:-:S14]  /*10b0*/  R2UR UR7, R50 ;  /* 0x00000000320772ca */ /* 0x000fdc00000e0000 */
[----:B------:R-:W3:Y:S01]  /*10c0*/  LDCU UR7, c[0x0][UR7+0x2a4] ;  /* 0x00005480070777ac */ /* 0x000ee20008000800 */
[----:B------:R-:W-:-:S05]  /*10d0*/  CS2R.32 R50, SR_CgaSize ;  /* 0x0000000000327805 */ /* 0x000fca0000008a00 */
[----:B------:R-:W-:-:S05]  /*10e0*/  IMAD R50, R50, -0xa0, RZ ;  /* 0xffffff6032327824 */ /* 0x000fca00078e02ff */
[----:B------:R-:W-:-:S14]  /*10f0*/  R2UR UR63, R50 ;  /* 0x00000000323f72ca */ /* 0x000fdc00000e0000 */
[----:B------:R-:W3:Y:S01]  /*1100*/  LDCU UR63, c[0x0][UR63+0x2a0] ;  /* 0x000054003f3f77ac */ /* 0x000ee20008000800 */
[----:B------:R-:W-:Y:S01]  /*1110*/  UISETP.GT.U32.AND UP0, UPT, UR48, 0xffff, UPT ;  /* 0x0000ffff3000788c */ /* 0x000fe2000bf04070 */
[----:B------:R-:W3:Y:S01]  /*1120*/  LDCU UR19, c[0x0][0xb24] ;  /* 0x00016480ff1377ac */ /* 0x000ee20008000800 */
[----:B------:R-:W3:Y:S01]  /*1130*/  LDCU UR45, c[0x0][0xb24] ;  /* 0x00016480ff2d77ac */ /* 0x000ee20008000800 */
[----:B-1----:R-:W-:Y:S01]  /*1140*/  I2FP.F32.U32 R3, UR31 ;  /* 0x0000001f00037c45 */ /* 0x002fe20008201000 */
[----:B------:R-:W1:Y:S04]  /*1150*/  LDCU UR23, c[0x0][0xb30] ;  /* 0x00016600ff1777ac */ /* 0x000e680008000800 */
[----:B--2---:R-:W-:Y:S01]  /*1160*/  FMUL R3, R3, UR5 ;  /* 0x0000000503037c20 */ /* 0x004fe20008400000 */
[----:B------:R-:W-:Y:S01]  /*1170*/  USHF.L.U32 UR24, UR47, 0x9, URZ ;  /* 0x000000092f187899 */ /* 0x000fe200080006ff */
[----:B----4-:R-:W-:Y:S01]  /*1180*/  I2FP.F32.U32 R2, UR30 ;  /* 0x0000001e00027c45 */ /* 0x010fe20008201000 */
[----:B------:R-:W-:-:S03]  /*1190*/  USHF.L.U32 UR46, UR31, 0x6, URZ ;  /* 0x000000061f2e7899 */ /* 0x000fc600080006ff */
[----:B------:R-:W2:Y:S01]  /*11a0*/  F2I.U32.TRUNC.NTZ R3, R3 ;  /* 0x0000000300037305 */ /* 0x000ea2000020f000 */
[----:B------:R-:W-:Y:S01]  /*11b0*/  USEL UR21, UR48, 0xffff, !UP0 ;  /* 0x0000ffff30157887 */ /* 0x000fe2000c000000 */
[----:B---3--:R-:W-:-:S06]  /*11c0*/  FMUL R2, R2, UR4 ;  /* 0x0000000402027c20 */ /* 0x008fcc0008400000 */
[----:B------:R-:W3:Y:S01]  /*11d0*/  F2I.U32.TRUNC.NTZ R2, R2 ;  /* 0x0000000200027305 */ /* 0x000ee2000020f000 */
[----:B--2---:R-:W-:Y:S02]  /*11e0*/  R2UR UR4, R3 ;  /* 0x00000000030472ca */ /* 0x004fe400000e0000 */
[----:B------:R-:W-:Y:S02]  /*11f0*/  PRMT R3, RZ, 0x7610, R3 ;  /* 0x00007610ff037816 */ /* 0x000fe40000000003 */
[----:B---3--:R-:W-:Y:S02]  /*1200*/  R2UR UR6, R2 ;  /* 0x00000000020672ca */ /* 0x008fe400000e0000 */
[----:B------:R-:W-:-:S07]  /*1210*/  PRMT R2, RZ, 0x7610, R2 ;  /* 0x00007610ff027816 */ /* 0x000fce0000000002 */
[----:B------:R-:W-:-:S04]  /*1220*/  UIADD3 UR5, UPT, UPT, -UR4, URZ, URZ ;  /* 0x000000ff04057290 */ /* 0x000fc8000fffe1ff */
[----:B------:R-:W-:Y:S02]  /*1230*/  UIMAD UR63, UR63, UR5, UR31 ;  /* 0x000000053f3f72a4 */ /* 0x000fe4000f8e021f */
[----:B------:R-:W-:-:S04]  /*1240*/  UIADD3 UR4, UPT, UPT, -UR6, URZ, URZ ;  /* 0x000000ff06047290 */ /* 0x000fc8000fffe1ff */
[----:B------:R-:W-:-:S06]  /*1250*/  UIMAD UR4, UR7, UR4, UR30 ;  /* 0x00000004070472a4 */ /* 0x000fcc000f8e021e */
[----:B------:R-:W-:Y:S01]  /*1260*/  IMAD.U32 R50, RZ, RZ, UR4 ;  /* 0x00000004ff327e24 */ /* 0x000fe2000f8e00ff */
[----:B-1----:R-:W-:Y:S06]  /*1270*/  BRA.U UP5, `(.L_x_18) ;  /* 0x0000000105687547 */ /* 0x002fec000b800000 */
[----:B------:R-:W-:Y:S01]  /*1280*/  R2UR UR4, R50 ;  /* 0x00000000320472ca */ /* 0x000fe200000e0000 */
[----:B------:R-:W-:-:S12]  /*1290*/  ULOP3.LUT UR5, UR63, 0x4, URZ, 0x3c, !UPT ;  /* 0x000000043f057892 */ /* 0x000fd8000f8e3cff */
[----:B------:R-:W-:Y:S02]  /*12a0*/  UISETP.NE.AND UP0, UPT, UR4, URZ, UPT ;  /* 0x000000ff0400728c */ /* 0x000fe4000bf05270 */
[----:B------:R-:W-:Y:S02]  /*12b0*/  ULOP3.LUT UR4, UR63, 0x2, URZ, 0x3c, !UPT ;  /* 0x000000023f047892 */ /* 0x000fe4000f8e3cff */
[----:B------:R-:W-:-:S04]  /*12c0*/  UISETP.GT.U32.AND UP2, UPT, UR63, 0x1, UP0 ;  /* 0x000000013f00788c */ /* 0x000fc80008744070 */
[----:B------:R-:W-:Y:S02]  /*12d0*/  USEL UR8, URZ, 0x1, UP2 ;  /* 0x00000001ff087887 */ /* 0x000fe40009000000 */
[----:B------:R-:W-:Y:S02]  /*12e0*/  USEL UR7, URZ, 0x2, UP2 ;  /* 0x00000002ff077887 */ /* 0x000fe40009000000 */
[----:B------:R-:W-:Y:S02]  /*12f0*/  UISETP.GT.U32.AND UP2, UPT, UR4, 0x1, UP0 ;  /* 0x000000010400788c */ /* 0x000fe40008744070 */
[----:B------:R-:W-:Y:S02]  /*1300*/  ULOP3.LUT UR4, UR63, 0x6, URZ, 0x3c, !UPT ;  /* 0x000000063f047892 */ /* 0x000fe4000f8e3cff */
[----:B------:R-:W-:Y:S02]  /*1310*/  USEL UR6, URZ, 0x4, UP2 ;  /* 0x00000004ff067887 */ /* 0x000fe40009000000 */
[----:B------:R-:W-:-:S02]  /*1320*/  USEL UR9, URZ, 0x8, UP2 ;  /* 0x00000008ff097887 */ /* 0x000fc40009000000 */
[----:B------:R-:W-:Y:S02]  /*1330*/  UISETP.GT.U32.AND UP2, UPT, UR5, 0x1, UP0 ;  /* 0x000000010500788c */ /* 0x000fe40008744070 */
[----:B------:R-:W-:Y:S02]  /*1340*/  UISETP.GT.U32.AND UP0, UPT, UR4, 0x1, UP0 ;  /* 0x000000010400788c */ /* 0x000fe40008704070 */
[----:B------:R-:W-:Y:S02]  /*1350*/  USEL UR4, URZ, 0x10, UP2 ;  /* 0x00000010ff047887 */ /* 0x000fe40009000000 */
[----:B------:R-:W-:Y:S02]  /*1360*/  UIADD3 UR5, UPT, UPT, UR6, UR7, UR8 ;  /* 0x0000000706057290 */ /* 0x000fe4000fffe008 */
[----:B------:R-:W-:Y:S02]  /*1370*/  USEL UR7, URZ, 0x40, UP0 ;  /* 0x00000040ff077887 */ /* 0x000fe40008000000 */
[----:B------:R-:W-:-:S02]  /*1380*/  USEL UR8, URZ, 0x20, UP2 ;  /* 0x00000020ff087887 */ /* 0x000fc40009000000 */
[----:B------:R-:W-:Y:S02]  /*1390*/  UIADD3 UR5, UPT, UPT, UR4, UR5, UR9 ;  /* 0x0000000504057290 */ /* 0x000fe4000fffe009 */
[----:B------:R-:W-:Y:S02]  /*13a0*/  ULOP3.LUT UR4, UR63, 0xfffffffe, URZ, 0xc0, !UPT ;  /* 0xfffffffe3f047892 */ /* 0x000fe4000f8ec0ff */
[----:B------:R-:W-:Y:S02]  /*13b0*/  USEL UR6, URZ, 0x80, UP0 ;  /* 0x00000080ff067887 */ /* 0x000fe40008000000 */
[----:B------:R-:W-:-:S03]  /*13c0*/  UIADD3 UR5, UPT, UPT, UR7, UR5, UR8 ;  /* 0x0000000507057290 */ /* 0x000fc6000fffe008 */
[----:B------:R-:W-:Y:S01]  /*13d0*/  UMOV UR7, 0x3 ;  /* 0x0000000300077882 */ /* 0x000fe20000000000 */
[----:B------:R-:W-:Y:S02]  /*13e0*/  UIADD3 UR5, UPT, UPT, UR5, UR6, URZ ;  /* 0x0000000605057290 */ /* 0x000fe4000fffe0ff */
[----:B------:R-:W-:-:S04]  /*13f0*/  USHF.L.U32 UR4, UR7, UR4, URZ ;  /* 0x0000000407047299 */ /* 0x000fc800080006ff */
[----:B------:R-:W-:Y:S02]  /*1400*/  MOV R3, UR5 ;  /* 0x0000000500037c02 */ /* 0x000fe40008000f00 */
[----:B------:R-:W-:-:S07]  /*1410*/  IMAD.U32 R2, RZ, RZ, UR4 ;  /* 0x00000004ff027e24 */ /* 0x000fce000f8e00ff */
.L_x_18:
[----:B------:R-:W1:Y:S01]  /*1420*/  S2UR UR36, SR_CTAID.Z ;  /* 0x00000000002479c3 */ /* 0x000e620000002700 */
[----:B------:R-:W-:Y:S01]  /*1430*/  UISETP.GE.AND UP0, UPT, UR19, 0x1, UPT ;  /* 0x000000011300788c */ /* 0x000fe2000bf06270 */
[----:B------:R-:W-:-:S08]  /*1440*/  UMOV UR25, 0x55 ;  /* 0x0000005500197882 */ /* 0x000fd00000000000 */
[----:B------:R-:W-:Y:S05]  /*1450*/  BRA.U !UP0, `(.L_x_19) ;  /* 0x0000000108d07547 */ /* 0x000fea000b800000 */
[----:B------:R-:W2:Y:S01]  /*1460*/  LDCU.128 UR12, c[0x0][0xb10] ;  /* 0x00016200ff0c77ac */ /* 0x000ea20008000c00 */
[----:B------:R-:W3:Y:S01]  /*1470*/  LDCU UR6, c[0x0][0x370] ;  /* 0x00006e00ff0677ac */ /* 0x000ee20008000800 */
[----:B------:R-:W4:Y:S01]  /*1480*/  LDCU UR7, c[0x0][0x374] ;  /* 0x00006e80ff0777ac */ /* 0x000f220008000800 */
[----:B------:R-:W1:Y:S01]  /*1490*/  LDCU UR20, c[0x0][0xb0c] ;  /* 0x00016180ff1477ac */ /* 0x000e620008000800 */
[----:B------:R-:W1:Y:S01]  /*14a0*/  LDCU UR22, c[0x0][0xb20] ;  /* 0x00016400ff1677ac */ /* 0x000e620008000800 */
[----:B------:R-:W1:Y:S01]  /*14b0*/  LDCU.64 UR8, c[0x0][0xb28] ;  /* 0x00016500ff0877ac */ /* 0x000e620008000a00 */
[----:B--2---:R-:W-:Y:S02]  /*14c0*/  UISETP.NE.AND UP3, UPT, UR14, 0x1, UPT ;  /* 0x000000010e00788c */ /* 0x004fe4000bf65270 */
[----:B----4-:R-:W-:Y:S02]  /*14d0*/  UIMAD.WIDE.U32 UR10, UR7, UR15, URZ ;  /* 0x0000000f070a72a5 */ /* 0x010fe4000f8e00ff */
[----:B---3--:R-:W-:-:S02]  /*14e0*/  UIMAD.WIDE.U32 UR16, UR6, UR12, URZ ;  /* 0x0000000c061072a5 */ /* 0x008fc4000f8e00ff */
[----:B-1----:R-:W-:Y:S02]  /*14f0*/  UISETP.NE.AND UP0, UPT, UR20, 0x1, UPT ;  /* 0x000000011400788c */ /* 0x002fe4000bf05270 */
[----:B------:R-:W-:Y:S01]  /*1500*/  UIMAD.WIDE.U32 UR4, UR31, UR12, URZ ;  /* 0x0000000c1f0472a5 */ /* 0x000fe2000f8e00ff */
[----:B------:R-:W-:Y:S02]  /*1510*/  UMOV UR10, UR11 ;  /* 0x0000000b000a7c82 */ /* 0x000fe40008000000 */
[----:B------:R-:W-:Y:S01]  /*1520*/  UMOV UR16, UR17 ;  /* 0x0000001100107c82 */ /* 0x000fe20008000000 */
[----:B------:R-:W-:Y:S02]  /*1530*/  @UP3 USHF.R.U32.HI UR7, URZ, UR22, UR10 ;  /* 0x00000016ff073299 */ /* 0x000fe4000801160a */
[----:B------:R-:W-:Y:S02]  /*1540*/  UISETP.NE.AND UP2, UPT, UR19, 0x1, UPT ;  /* 0x000000011300788c */ /* 0x000fe4000bf45270 */
[----:B------:R-:W-:-:S02]  /*1550*/  USHF.R.U32.HI UR5, URZ, UR13, UR5 ;  /* 0x0000000dff057299 */ /* 0x000fc40008011605 */
[----:B------:R-:W-:Y:S02]  /*1560*/  @UP0 USHF.R.U32.HI UR6, URZ, UR13, UR16 ;  /* 0x0000000dff060299 */ /* 0x000fe40008011610 */
[----:B------:R-:W-:Y:S02]  /*1570*/  UIMAD.WIDE.U32 UR12, UR30, UR15, URZ ;  /* 0x0000000f1e0c72a5 */ /* 0x000fe4000f8e00ff */
[----:B------:R-:W-:Y:S02]  /*1580*/  UIMAD.WIDE.U32 UR10, UR7, UR8, URZ ;  /* 0x00000008070a72a5 */ /* 0x000fe4000f8e00ff */
[----:B------:R-:W-:Y:S02]  /*1590*/  UIMAD.WIDE.U32 UR16, UR6, UR8, URZ ;  /* 0x00000008061072a5 */ /* 0x000fe4000f8e00ff */
[----:B------:R-:W-:Y:S01]  /*15a0*/  USEL UR5, UR31, UR5, !UP0 ;  /* 0x000000051f057287 */ /* 0x000fe2000c000000 */
[----:B------:R-:W-:Y:S02]  /*15b0*/  UMOV UR4, UR13 ;  /* 0x0000000d00047c82 */ /* 0x000fe40008000000 */
[----:B------:R-:W-:Y:S01]  /*15c0*/  UMOV UR10, UR11 ;  /* 0x0000000b000a7c82 */ /* 0x000fe20008000000 */
[----:B------:R-:W-:-:S02]  /*15d0*/  USHF.R.U32.HI UR4, URZ, UR22, UR4 ;  /* 0x00000016ff047299 */ /* 0x000fc40008011604 */
[----:B------:R-:W-:Y:S01]  /*15e0*/  @UP2 USHF.R.U32.HI UR7, URZ, UR9, UR10 ;  /* 0x00000009ff072299 */ /* 0x000fe2000801160a */
[----:B------:R-:W-:Y:S01]  /*15f0*/  UMOV UR16, UR17 ;  /* 0x0000001100107c82 */ /* 0x000fe20008000000 */
[----:B------:R-:W-:Y:S02]  /*1600*/  USEL UR4, UR30, UR4, !UP3 ;  /* 0x000000041e047287 */ /* 0x000fe4000d800000 */
[----:B------:R-:W-:Y:S02]  /*1610*/  @UP2 USHF.R.U32.HI UR6, URZ, UR9, UR16 ;  /* 0x00000009ff062299 */ /* 0x000fe40008011610 */
[----:B------:R-:W-:Y:S02]  /*1620*/  UIMAD UR7, UR7, UR19, URZ ;  /* 0x00000013070772a4 */ /* 0x000fe4000f8e02ff */
[----:B------:R-:W-:Y:S02]  /*1630*/  UIMAD UR12, UR6, UR19, URZ ;  /* 0x00000013060c72a4 */ /* 0x000fe4000f8e02ff */
[----:B------:R-:W-:-:S02]  /*1640*/  UISETP.GE.AND UP0, UPT, UR4, UR7, UPT ;  /* 0x000000070400728c */ /* 0x000fc4000bf06270 */
[----:B------:R-:W-:Y:S02]  /*1650*/  UIMAD.WIDE.U32 UR10, UR4, UR8, URZ ;  /* 0x00000008040a72a5 */ /* 0x000fe4000f8e00ff */
[----:B------:R-:W-:Y:S02]  /*1660*/  UISETP.GE.OR UP0, UPT, UR5, UR12, UP0 ;  /* 0x0000000c0500728c */ /* 0x000fe40008706670 */
[----:B------:R-:W-:Y:S02]  /*1670*/  UIMAD.WIDE.U32 UR12, UR5, UR8, URZ ;  /* 0x00000008050c72a5 */ /* 0x000fe4000f8e00ff */
[----:B------:R-:W-:Y:S01]  /*1680*/  UIADD3 UR10, UPT, UPT, -UR4, URZ, URZ ;  /* 0x000000ff040a7290 */ /* 0x000fe2000fffe1ff */
[----:B------:R-:W-:Y:S01]  /*1690*/  UMOV UR8, UR11 ;  /* 0x0000000b00087c82 */ /* 0x000fe20008000000 */
[----:B------:R-:W-:Y:S02]  /*16a0*/  UIADD3 UR11, UPT, UPT, -UR5, URZ, URZ ;  /* 0x000000ff050b7290 */ /* 0x000fe4000fffe1ff */
[----:B------:R-:W-:-:S03]  /*16b0*/  USHF.R.U32.HI UR8, URZ, UR9, UR8 ;  /* 0x00000009ff087299 */ /* 0x000fc60008011608 */
[----:B------:R-:W-:Y:S01]  /*16c0*/  @!UP0 UMOV UR7, UR13 ;  /* 0x0000000d00078c82 */ /* 0x000fe20008000000 */
[----:B------:R-:W-:Y:S02]  /*16d0*/  UIMAD UR30, UR14, UR10, UR30 ;  /* 0x0000000a0e1e72a4 */ /* 0x000fe4000f8e021e */
[----:B------:R-:W-:Y:S02]  /*16e0*/  USEL UR8, UR4, UR8, !UP2 ;  /* 0x0000000804087287 */ /* 0x000fe4000d000000 */
[----:B------:R-:W-:Y:S02]  /*16f0*/  @!UP0 USHF.R.U32.HI UR7, URZ, UR9, UR7 ;  /* 0x00000009ff078299 */ /* 0x000fe40008011607 */
[----:B------:R-:W-:Y:S02]  /*1700*/  UIADD3 UR9, UPT, UPT, -UR8, URZ, URZ ;  /* 0x000000ff08097290 */ /* 0x000fe4000fffe1ff */
[----:B------:R-:W-:Y:S02]  /*1710*/  @!UP0 USEL UR7, UR5, UR7, !UP2 ;  /* 0x0000000705078287 */ /* 0x000fe4000d000000 */
[----:B------:R-:W-:-:S02]  /*1720*/  UIMAD UR9, UR19, UR9, UR4 ;  /* 0x00000009130972a4 */ /* 0x000fc4000f8e0204 */
[----:B------:R-:W-:Y:S02]  /*1730*/  @!UP0 UIADD3 UR8, UPT, UPT, UR8, -UR7, URZ ;  /* 0x8000000708088290 */ /* 0x000fe4000fffe0ff */
[----:B------:R-:W-:Y:S02]  /*1740*/  @!UP0 UIMAD UR6, UR9, UR6, UR7 ;  /* 0x00000006090682a4 */ /* 0x000fe4000f8e0207 */
[----:B------:R-:W-:Y:S02]  /*1750*/  @!UP0 UIMAD UR4, UR8, UR19, UR5 ;  /* 0x00000013080482a4 */ /* 0x000fe4000f8e0205 */
[----:B------:R-:W-:Y:S02]  /*1760*/  UIMAD UR31, UR20, UR11, UR31 ;  /* 0x0000000b141f72a4 */ /* 0x000fe4000f8e021f */
[----:B------:R-:W-:Y:S01]  /*1770*/  UIMAD UR30, UR4, UR14, UR30 ;  /* 0x0000000e041e72a4 */ /* 0x000fe2000f8e021e */
[----:B------:R-:W-:Y:S02]  /*1780*/  @!UP0 UMOV UR5, UR6 ;  /* 0x0000000600058c82 */ /* 0x000fe40008000000 */
[----:B------:R-:W-:-:S12]  /*1790*/  UIMAD UR31, UR5, UR20, UR31 ;  /* 0x00000014051f72a4 */ /* 0x000fd8000f8e021f */
.L_x_19:
[----:B------:R-:W-:Y:S02]  /*17a0*/  UISETP.NE.AND UP2, UPT, UR23, 0x1, UPT ;  /* 0x000000011700788c */ /* 0x000fe4000bf45270 */
[----:B------:R-:W-:Y:S02]  /*17b0*/  ULOP3.LUT UR21, UR21, 0xffff, URZ, 0xc0, !UPT ;  /* 0x0000ffff15157892 */ /* 0x000fe4000f8ec0ff */
[----:B------:R-:W-:Y:S02]  /*17c0*/  UISETP.NE.AND UP0, UPT, UR18, 0x2, UPT ;  /* 0x000000021200788c */ /* 0x000fe4000bf05270 */
[----:B------:R-:W-:Y:S02]  /*17d0*/  ULOP3.LUT UR24, UR24, 0xc00, URZ, 0xc0, !UPT ;  /* 0x00000c0018187892 */ /* 0x000fe4000f8ec0ff */
[----:B------:R-:W-:Y:S02]  /*17e0*/  ULOP3.LUT UR46, UR46, 0x40, URZ, 0xc0, !UPT ;  /* 0x000000402e2e7892 */ /* 0x000fe4000f8ec0ff */
[----:B------:R-:W-:Y:S01]  /*17f0*/  USHF.L.U32 UR21, UR25, UR21, URZ ;  /* 0x0000001519157299 */ /* 0x000fe200080006ff */
[----:B------:R-:W-:Y:S11]  /*1800*/  BRA.U UP2, `(.L_x_20) ;  /* 0x0000000102407547 */ /* 0x000ff6000b800000 */
[----:B------:R-:W2:Y:S01]  /*1810*/  LDCU.128 UR8, c[0x0][0xb10] ;  /* 0x00016200ff0877ac */ /* 0x000ea20008000c00 */
[----:B------:R-:W3:Y:S01]  /*1820*/  LDCU UR12, c[0x0][0xb0c] ;  /* 0x00016180ff0c77ac */ /* 0x000ee20008000800 */
[----:B------:R-:W4:Y:S01]  /*1830*/  LDCU UR13, c[0x0][0xb20] ;  /* 0x00016400ff0d77ac */ /* 0x000f220008000800 */
[----:B--2---:R-:W-:Y:S02]  /*1840*/  UIMAD.WIDE.U32 UR4, UR31, UR8, URZ ;  /* 0x000000081f0472a5 */ /* 0x004fe4000f8e00ff */
[----:B------:R-:W-:Y:S02]  /*1850*/  UIMAD.WIDE.U32 UR6, UR30, UR11, URZ ;  /* 0x0000000b1e0672a5 */ /* 0x000fe4000f8e00ff */
[----:B---3--:R-:W-:Y:S02]  /*1860*/  UISETP.NE.AND UP2, UPT, UR12, 0x1, UPT ;  /* 0x000000010c00788c */ /* 0x008fe4000bf45270 */
[----:B------:R-:W-:-:S03]  /*1870*/  USHF.R.U32.HI UR5, URZ, UR9, UR5 ;  /* 0x00000009ff057299 */ /* 0x000fc60008011605 */
[----:B------:R-:W-:Y:S01]  /*1880*/  UMOV UR4, UR7 ;  /* 0x0000000700047c82 */ /* 0x000fe20008000000 */
[----:B------:R-:W-:Y:S02]  /*1890*/  USEL UR5, UR31, UR5, !UP2 ;  /* 0x000000051f057287 */ /* 0x000fe4000d000000 */
[----:B------:R-:W-:Y:S02]  /*18a0*/  UISETP.NE.AND UP2, UPT, UR10, 0x1, UPT ;  /* 0x000000010a00788c */ /* 0x000fe4000bf45270 */
[----:B----4-:R-:W-:-:S04]  /*18b0*/  USHF.R.U32.HI UR4, URZ, UR13, UR4 ;  /* 0x0000000dff047299 */ /* 0x010fc80008011604 */
[----:B------:R-:W-:-:S04]  /*18c0*/  USEL UR4, UR30, UR4, !UP2 ;  /* 0x000000041e047287 */ /* 0x000fc8000d000000 */
[----:B------:R-:W-:Y:S02]  /*18d0*/  UIADD3 UR6, UPT, UPT, UR5, -UR4, URZ ;  /* 0x8000000405067290 */ /* 0x000fe4000fffe0ff */
[----:B------:R-:W-:Y:S02]  /*18e0*/  UIADD3 UR4, UPT, UPT, -UR5, UR4, URZ ;  /* 0x0000000405047290 */ /* 0x000fe4000fffe1ff */
[----:B------:R-:W-:Y:S02]  /*18f0*/  UIMAD UR30, UR6, UR10, UR30 ;  /* 0x0000000a061e72a4 */ /* 0x000fe4000f8e021e */
[----:B------:R-:W-:-:S12]  /*1900*/  UIMAD UR31, UR4, UR12, UR31 ;  /* 0x0000000c041f72a4 */ /* 0x000fd8000f8e021f */
.L_x_20:
[----:B------:R-:W-:Y:S05]  /*1910*/  BRA.U !UP6, `(.L_x_21) ;  /* 0x000000010e0c7547 */ /* 0x000fea000b800000 */
[----:B------:R-:W-:Y:S01]  /*1920*/  UCGABAR_WAIT ;  /* 0x0000000000007dc7 */ /* 0x000fe20008000000 */
[----:B------:R-:W-:Y:S01]  /*1930*/  CCTL.IVALL ;  /* 0x00000000ff00798f */ /* 0x000fe20002000000 */
[----:B------:R-:W-:Y:S05]  /*1940*/  BRA `(.L_x_22) ;  /* 0x0000000000047947 */ /* 0x000fea0003800000 */
.L_x_21:
[----:B------:R-:W-:Y:S06]  /*1950*/  BAR.SYNC.DEFER_BLOCKING 0x0 ;  /* 0x0000000000007b1d */ /* 0x000fec0000010000 */
.L_x_22:
[----:B------:R-:W-:Y:S05]  /*1960*/  BRA.U UP0, `(.L_x_23) ;  /* 0x0000001900247547 */ /* 0x000fea000b800000 */
[----:B------:R-:W2:Y:S01]  /*1970*/  LDCU UR6, c[0x0][0x38c] ;  /* 0x00007180ff0677ac */ /* 0x000ea20008000800 */
[----:B------:R-:W-:Y:S01]  /*1980*/  PLOP3.LUT P1, PT, PT, PT, UP4, 0x80, 0x8 ;  /* 0x000000000008781c */ /* 0x000fe20003f2f048 */
[----:B------:R-:W-:Y:S01]  /*1990*/  IMAD.MOV.U32 R12, RZ, RZ, 0x1 ;  /* 0x00000001ff0c7424 */ /* 0x000fe200078e00ff */
[----:B------:R-:W-:Y:S02]  /*19a0*/  ISETP.NE.AND P2, PT, R0, RZ, P3 ;  /* 0x000000ff0000720c */ /* 0x000fe40001f45270 */
[----:B------:R-:W-:Y:S02]  /*19b0*/  CS2R R10, SRZ ;  /* 0x00000000000a7805 */ /* 0x000fe4000001ff00 */
[----:B------:R-:W-:Y:S01]  /*19c0*/  PLOP3.LUT P1, PT, P1, PT, PT, 0x8, 0x80 ;  /* 0x000000000080781c */ /* 0x000fe20000f2e170 */
[----:B------:R-:W-:Y:S01]  /*19d0*/  IMAD.MOV.U32 R9, RZ, RZ, RZ ;  /* 0x000000ffff097224 */ /* 0x000fe200078e00ff */
[----:B------:R-:W3:Y:S01]  /*19e0*/  LDCU UR39, c[0x0][0x370] ;  /* 0x00006e00ff2777ac */ /* 0x000ee20008000800 */
[----:B------:R-:W-:Y:S01]  /*19f0*/  IMAD.MOV.U32 R8, RZ, RZ, 0x1 ;  /* 0x00000001ff087424 */ /* 0x000fe200078e00ff */
[----:B------:R-:W4:Y:S01]  /*1a00*/  LDCU.64 UR26, c[0x0][0x348] ;  /* 0x00006900ff1a77ac */ /* 0x000f220008000a00 */
[----:B------:R-:W-:Y:S01]  /*1a10*/  ULEA.HI UR43, UR24, UR46, URZ, 0x1a ;  /* 0x0000002e182b7291 */ /* 0x000fe2000f8fd0ff */
[----:B------:R-:W1:Y:S01]  /*1a20*/  LDCU UR38, c[0x0][0x374] ;  /* 0x00006e80ff2677ac */ /* 0x000e620008000800 */
[----:B--2---:R-:W-:-:S02]  /*1a30*/  UIADD3 UR5, UPT, UPT, UR6, 0x3f, URZ ;  /* 0x0000003f06057890 */ /* 0x004fc4000fffe0ff */
[----:B------:R-:W-:Y:S02]  /*1a40*/  UIADD3 UR48, UPT, UPT, UR6, 0x7e, URZ ;  /* 0x0000007e06307890 */ /* 0x000fe4000fffe0ff */
[----:B------:R-:W-:-:S04]  /*1a50*/  USHF.R.S32.HI UR4, URZ, 0x1f, UR5 ;  /* 0x0000001fff047899 */ /* 0x000fc80008011405 */
[----:B------:R-:W-:Y:S02]  /*1a60*/  ULEA.HI UR4, UR4, UR5, URZ, 0x6 ;  /* 0x0000000504047291 */ /* 0x000fe4000f8f30ff */
[----:B------:R-:W-:Y:S02]  /*1a70*/  UIADD3 UR5, UPT, UPT, UR6, -0x1, URZ ;  /* 0xffffffff06057890 */ /* 0x000fe4000fffe0ff */
[----:B------:R-:W-:Y:S02]  /*1a80*/  USHF.R.S32.HI UR41, URZ, 0x6, UR4 ;  /* 0x00000006ff297899 */ /* 0x000fe40008011404 */
[----:B------:R-:W-:Y:S02]  /*1a90*/  UISETP.GE.U32.AND UP1, UPT, UR5, -0x7f, UPT ;  /* 0xffffff810500788c */ /* 0x000fe4000bf26070 */
[----:B------:R-:W-:Y:S01]  /*1aa0*/  UISETP.LT.U32.AND UP0, UPT, UR41, 0xd, UPT ;  /* 0x0000000d2900788c */ /* 0x000fe2000bf01070 */
[----:B------:R-:W-:-:S03]  /*1ab0*/  UMOV UR5, URZ ;  /* 0x000000ff00057c82 */ /* 0x000fc60008000000 */
[----:B------:R-:W-:Y:S02]  /*1ac0*/  USEL UR40, UR41, 0xd, UP0 ;  /* 0x0000000d29287887 */ /* 0x000fe40008000000 */
[----:B------:R-:W-:Y:S02]  /*1ad0*/  UISETP.NE.AND UP0, UPT, UR18, URZ, UPT ;  /* 0x000000ff1200728c */ /* 0x000fe4000bf05270 */
[----:B------:R-:W-:Y:S02]  /*1ae0*/  UIADD3 UR4, UPT, UPT, UR40, -0x1, URZ ;  /* 0xffffffff28047890 */ /* 0x000fe4000fffe0ff */
[----:B------:R-:W-:Y:S02]  /*1af0*/  @UP1 UIADD3 UR4, UPT, UPT, UR40, URZ, URZ ;  /* 0x000000ff28041290 */ /* 0x000fe4000fffe0ff */
[----:B------:R-:W-:Y:S02]  /*1b00*/  USEL UR25, UR55, 0x2, UP0 ;  /* 0x0000000237197887 */ /* 0x000fe40008000000 */
[----:B------:R-:W-:-:S02]  /*1b10*/  UIADD3 UR44, UPT, UPT, UR41, -UR40, URZ ;  /* 0x80000028292c7290 */ /* 0x000fc4000fffe0ff */
[----:B------:R-:W-:Y:S02]  /*1b20*/  UIADD3 UR28, UPT, UPT, UR4, 0x1, URZ ;  /* 0x00000001041c7890 */ /* 0x000fe4000fffe0ff */
[----:B-1-34-:R-:W-:-:S12]  /*1b30*/  UIADD3 UR42, UPT, UPT, -UR4, URZ, URZ ;  /* 0x000000ff042a7290 */ /* 0x01afd8000fffe1ff */
.L_x_43:
[----:B------:R-:W-:Y:S01]  /*1b40*/  UISETP.NE.AND UP0, UPT, UR47, URZ, UPT ;  /* 0x000000ff2f00728c */ /* 0x000fe2000bf05270 */
[----:B------:R-:W1:Y:S08]  /*1b50*/  S2UR UR47, SR_CgaCtaId ;  /* 0x00000000002f79c3 */ /* 0x000e700000008800 */
[----:B------:R-:W-:Y:S05]  /*1b60*/  BRA.U UP0, `(.L_x_24) ;  /* 0x0000000100347547 */ /* 0x000fea000b800000 */
[----:B------:R-:W2:Y:S01]  /*1b70*/  S2R R0, SR_CgaCtaId ;  /* 0x0000000000007919 */ /* 0x000ea20000008800 */
[----:B------:R-:W-:-:S04]  /*1b80*/  MOV R2, 0x400 ;  /* 0x0000040000027802 */ /* 0x000fc80000000f00 */
[----:B--2---:R-:W-:Y:S02]  /*1b90*/  LEA R0, R0, R2, 0x18 ;  /* 0x0000000200007211 */ /* 0x004fe400078ec0ff */
[----:B------:R-:W-:-:S03]  /*1ba0*/  SHF.L.U32 R2, R8, 0x1f, RZ ;  /* 0x0000001f08027819 */ /* 0x000fc600000006ff */
[----:B------:R-:W-:-:S04]  /*1bb0*/  IMAD R0, R9, 0x8, R0 ;  /* 0x0000000809007824 */ /* 0x000fc800078e0200 */
[----:B------:R-:W2:Y:S02]  /*1bc0*/  SYNCS.PHASECHK.TRANS64.TRYWAIT P0, [R0+URZ+0x190], R2 ;  /* 0x00019002000075a7 */ /* 0x000ea400080011ff */
[----:B--2---:R-:W-:Y:S05]  /*1bd0*/  @!P0 BRA `(.L_x_25) ;  /* 0x0000007800688947 */ /* 0x004fea0003800000 */
.L_x_159:
[----:B------:R-:W-:Y:S01]  /*1be0*/  VIADD R9, R9, 0x1 ;  /* 0x0000000109097836 */ /* 0x000fe20000000000 */
[----:B------:R2:W-:Y:S04]  /*1bf0*/  SYNCS.ARRIVE.TRANS64.A1T0 RZ, [R0+URZ+0x180], RZ ;  /* 0x000180ff00ff79a7 */ /* 0x0005e800081000ff */
[----:B------:R-:W-:-:S04]  /*1c00*/  ISETP.NE.AND P0, PT, R9, 0x2, PT ;  /* 0x000000020900780c */ /* 0x000fc80003f05270 */
[----:B------:R-:W-:Y:S02]  /*1c10*/  SEL R9, R9, RZ, P0 ;  /* 0x000000ff09097207 */ /* 0x000fe40000000000 */
[----:B--2---:R-:W-:-:S04]  /*1c20*/  SEL R0, RZ, 0x1, P0 ;  /* 0x00000001ff007807 */ /* 0x004fc80000000000 */
[----:B------:R-:W-:-:S07]  /*1c30*/  LOP3.LUT R8, R8, R0, RZ, 0x3c, !PT ;  /* 0x0000000008087212 */ /* 0x000fce00078e3cff */
.L_x_24:
[----:B------:R-:W-:Y:S01]  /*1c40*/  UMOV UR6, 0x400 ;  /* 0x0000040000067882 */ /* 0x000fe20000000000 */
[----:B------:R-:W-:Y:S01]  /*1c50*/  UISETP.GE.U32.AND UP0, UPT, UR48, 0x7f, UPT ;  /* 0x0000007f3000788c */ /* 0x000fe2000bf06070 */
[----:B------:R-:W-:Y:S01]  /*1c60*/  SHF.L.U32 R0, R12, 0x1f, RZ ;  /* 0x0000001f0c007819 */ /* 0x000fe200000006ff */
[----:B-1----:R-:W-:Y:S02]  /*1c70*/  ULEA UR6, UR47, UR6, 0x18 ;  /* 0x000000062f067291 */ /* 0x002fe4000f8ec0ff */
[----:B------:R-:W-:Y:S02]  /*1c80*/  ULEA UR11, UR30, UR43, 0x7 ;  /* 0x0000002b1e0b7291 */ /* 0x000fe4000f8e38ff */
[----:B------:R-:W-:Y:S01]  /*1c90*/  ULEA UR4, UR5, UR6, 0x3 ;  /* 0x0000000605047291 */ /* 0x000fe2000f8e18ff */
[----:B------:R-:W-:-:S08]  /*1ca0*/  UMOV UR7, URZ ;  /* 0x000000ff00077c82 */ /* 0x000fd00008000000 */
[----:B------:R1:W2:Y:S01]  /*1cb0*/  SYNCS.PHASECHK.TRANS64.TRYWAIT P0, [UR4+0x68], R0 ;  /* 0x00006800ff0075a7 */ /* 0x0002a20008001104 */
[----:B------:R-:W-:-:S04]  /*1cc0*/  ULEA.HI UR4, UR31, UR31, URZ, 0x1 ;  /* 0x0000001f1f047291 */ /* 0x000fc8000f8f08ff */
[----:B------:R-:W-:-:S04]  /*1cd0*/  USHF.L.U32 UR4, UR4, 0x6, URZ ;  /* 0x0000000604047899 */ /* 0x000fc800080006ff */
[----:B------:R-:W-:Y:S01]  /*1ce0*/  ULOP3.LUT UR35, UR46, 0xffffff80, UR4, 0xf8, !UPT ;  /* 0xffffff802e237892 */ /* 0x000fe2000f8ef804 */
[----:B------:R-:W-:Y:S11]  /*1cf0*/  BRA.U !UP0, `(.L_x_26) ;  /* 0x0000000108c87547 */ /* 0x000ff6000b800000 */
[----:B------:R-:W-:Y:S01]  /*1d00*/  UMOV UR13, UR42 ;  /* 0x0000002a000d7c82 */ /* 0x000fe20008000000 */
[----:B------:R-:W-:Y:S01]  /*1d10*/  UMOV UR4, UR5 ;  /* 0x0000000500047c82 */ /* 0x000fe20008000000 */
[----:B------:R-:W-:-:S05]  /*1d20*/  UMOV UR34, URZ ;  /* 0x000000ff00227c82 */ /* 0x000fca0008000000 */
.L_x_32:
[----:B------:R-:W-:Y:S01]  /*1d30*/  ULEA UR33, UR4, UR6, 0x3 ;  /* 0x0000000604217291 */ /* 0x000fe2000f8e18ff */
[----:B------:R-:W-:Y:S01]  /*1d40*/  @P3 MOV R2, 0x8000 ;  /* 0x0000800000023802 */ /* 0x000fe20000000f00 */
[----:B--234-:R-:W-:Y:S10]  /*1d50*/  @P0 BRA `(.L_x_27) ;  /* 0x00000000000c0947 */ /* 0x01cff40003800000 */
[----:B------:R-:W-:-:S04]  /*1d60*/  SHF.L.U32 R3, R12, 0x1f, RZ ;  /* 0x0000001f0c037819 */ /* 0x000fc800000006ff */
[----:B------:R-:W2:Y:S02]  /*1d70*/  SYNCS.PHASECHK.TRANS64.TRYWAIT P0, [UR33+0x68], R3 ;  /* 0x00006803ff0075a7 */ /* 0x000ea40008001121 */
[----:B--2---:R-:W-:Y:S05]  /*1d80*/  @!P0 BRA `(.L_x_28) ;  /* 0x0000007800108947 */ /* 0x004fea0003800000 */
.L_x_27:
[----:B------:R2:W-:Y:S01]  /*1d90*/  @P3 SYNCS.ARRIVE.TRANS64 RZ, [UR33], R2 ;  /* 0x00000002ffff39a7 */ /* 0x0005e20008000021 */
[----:B------:R-:W-:Y:S02]  /*1da0*/  ULOP3.LUT UR5, UR25, 0x2, URZ, 0xfc, !UPT ;  /* 0x0000000219057892 */ /* 0x000fe4000f8efcff */
[----:B------:R-:W-:Y:S02]  /*1db0*/  UIADD3 UR13, UPT, UPT, UR13, 0x1, URZ ;  /* 0x000000010d0d7890 */ /* 0x000fe4000fffe0ff */
[----:B------:R-:W-:Y:S02]  /*1dc0*/  UISETP.NE.AND UP0, UPT, UR5, 0x2, UPT ;  /* 0x000000020500788c */ /* 0x000fe4000bf05270 */
[----:B------:R-:W-:-:S07]  /*1dd0*/  UISETP.NE.AND UP2, UPT, UR13, 0x1, UPT ;  /* 0x000000010d00788c */ /* 0x000fce000bf45270 */
[----:B------:R-:W-:Y:S05]  /*1de0*/  BRA.U UP0, `(.L_x_29) ;  /* 0x0000000100047547 */ /* 0x000fea000b800000 */
[----:B------:R-:W-:Y:S05]  /*1df0*/  BPT.TRAP 0x1 ;  /* 0x000000040000795c */ /* 0x000fea0000300000 */
.L_x_29:
[----:B------:R-:W-:Y:S04]  /*1e00*/  BSSY.RECONVERGENT B0, `(.L_x_30) ;  /* 0x0000003000007945 */ /* 0x000fe80003800200 */
[----:B------:R-:W-:Y:S05]  /*1e10*/  @!P2 BRA `(.L_x_31) ;  /* 0x000000000004a947 */ /* 0x000fea0003800000 */
[----:B------:R-:W-:Y:S05]  /*1e20*/  BPT.TRAP 0x1 ;  /* 0x000000040000795c */ /* 0x000fea0000300000 */
.L_x_31:
[----:B------:R-:W-:Y:S05]  /*1e30*/  BSYNC.RECONVERGENT B0 ;  /* 0x0000000000007941 */ /* 0x000fea0003800200 */
.L_x_30:
[----:B------:R-:W-:Y:S02]  /*1e40*/  UIADD3 UR5, UPT, UPT, UR4, 0x1, URZ ;  /* 0x0000000104057890 */ /* 0x000fe4000fffe0ff */
[----:B------:R-:W-:Y:S02]  /*1e50*/  ULEA UR32, UR4, UR6, 0xd ;  /* 0x0000000604207291 */ /* 0x000fe4000f8e68ff */
[----:B------:R-:W-:Y:S02]  /*1e60*/  UISETP.NE.AND UP0, UPT, UR5, 0xd, UPT ;  /* 0x0000000d0500788c */ /* 0x000fe4000bf05270 */
[----:B------:R-:W-:Y:S02]  /*1e70*/  ULEA UR4, UR4, UR24, 0xc ;  /* 0x0000001804047291 */ /* 0x000fe4000f8e60ff */
[----:B------:R-:W-:Y:S02]  /*1e80*/  USEL UR8, URZ, 0x1, UP0 ;  /* 0x00000001ff087887 */ /* 0x000fe40008000000 */
[----:B------:R-:W-:-:S02]  /*1e90*/  USEL UR5, UR5, URZ, UP0 ;  /* 0x000000ff05057287 */ /* 0x000fc40008000000 */
[----:B------:R-:W-:Y:S02]  /*1ea0*/  UIADD3 UR16, UP1, UPT, UR26, 0x80, URZ ;  /* 0x000000801a107890 */ /* 0x000fe4000ff3e0ff */
[----:B------:R-:W-:Y:S01]  /*1eb0*/  ULEA UR4, UR4, UR6, 0x1 ;  /* 0x0000000604047291 */ /* 0x000fe2000f8e08ff */
[----:B------:R-:W-:Y:S01]  /*1ec0*/  LOP3.LUT R12, R12, UR8, RZ, 0x3c, !PT ;  /* 0x000000080c0c7c12 */ /* 0x000fe2000f8e3cff */
[----:B------:R-:W-:Y:S02]  /*1ed0*/  UIADD3 UR14, UP0, UPT, UR26, 0x180, URZ ;  /* 0x000001801a0e7890 */ /* 0x000fe4000ff1e0ff */
[----:B------:R-:W-:Y:S01]  /*1ee0*/  ULEA UR7, UR5, UR6, 0x3 ;  /* 0x0000000605077291 */ /* 0x000fe2000f8e18ff */
[----:B-1----:R-:W-:Y:S01]  /*1ef0*/  SHF.L.U32 R0, R12, 0x1f, RZ ;  /* 0x0000001f0c007819 */ /* 0x002fe200000006ff */
[----:B------:R-:W-:Y:S02]  /*1f00*/  ULOP3.LUT UR33, UR33, 0xfefffff8, URZ, 0xc0, !UPT ;  /* 0xfefffff821217892 */ /* 0x000fe4000f8ec0ff */
[----:B------:R-:W-:-:S02]  /*1f10*/  UIADD3.X UR17, UPT, UPT, URZ, UR27, URZ, UP1, !UPT ;  /* 0x0000001bff117290 */ /* 0x000fc40008ffe4ff */
[----:B------:R-:W-:Y:S02]  /*1f20*/  UIADD3 UR32, UPT, UPT, UR32, 0x4300, URZ ;  /* 0x0000430020207890 */ /* 0x000fe4000fffe0ff */
[----:B------:R-:W-:Y:S01]  /*1f30*/  UIADD3 UR8, UPT, UPT, UR4, 0x1e300, URZ ;  /* 0x0001e30004087890 */ /* 0x000fe2000fffe0ff */
[----:B------:R3:W4:Y:S01]  /*1f40*/  SYNCS.PHASECHK.TRANS64.TRYWAIT P0, [UR7+0x68], R0 ;  /* 0x00006800ff0075a7 */ /* 0x0007220008001107 */
[----:B------:R-:W-:Y:S02]  /*1f50*/  UIADD3.X UR15, UPT, UPT, URZ, UR27, URZ, UP0, !UPT ;  /* 0x0000001bff0f7290 */ /* 0x000fe400087fe4ff */
[----:B------:R-:W-:Y:S01]  /*1f60*/  UPRMT UR4, URZ, 0x5410, UR21 ;  /* 0x00005410ff047896 */ /* 0x000fe20008000015 */
[----:B------:R-:W-:Y:S01]  /*1f70*/  UMOV UR18, 0x0 ;  /* 0x0000000000127882 */ /* 0x000fe20000000000 */
[----:B------:R-:W-:Y:S01]  /*1f80*/  UMOV UR19, 0x10000000 ;  /* 0x1000000000137882 */ /* 0x000fe20000000000 */
[----:B------:R-:W-:Y:S01]  /*1f90*/  UMOV UR10, UR34 ;  /* 0x00000022000a7c82 */ /* 0x000fe20008000000 */
[----:B------:R-:W-:Y:S01]  /*1fa0*/  UMOV UR12, UR36 ;  /* 0x00000024000c7c82 */ /* 0x000fe20008000000 */
[----:B------:R-:W-:Y:S01]  /*1fb0*/  UMOV UR9, UR33 ;  /* 0x0000002100097c82 */ /* 0x000fe20008000000 */
[----:B------:R1:W-:Y:S01]  /*1fc0*/  UTMALDG.3D.2CTA [UR32], [UR16], desc[UR18] ;  /* 0x00001220100075b4 */ /* 0x0003e20008211000 */
[----:B------:R-:W-:-:S02]  /*1fd0*/  UMOV UR7, UR28 ;  /* 0x0000001c00077c82 */ /* 0x000fc40008000000 */
[----:B------:R2:W-:Y:S01]  /*1fe0*/  UTMALDG.3D.MULTICAST.2CTA [UR8], [UR14], UR4, desc[UR18] ;  /* 0x000012080e0073b4 */ /* 0x0005e20008211804 */
[----:B-1----:R-:W-:Y:S01]  /*1ff0*/  UIADD3 UR34, UPT, UPT, UR34, 0x40, URZ ;  /* 0x0000004022227890 */ /* 0x002fe2000fffe0ff */
[----:B--2---:R-:W-:Y:S01]  /*2000*/  UMOV UR4, UR5 ;  /* 0x0000000500047c82 */ /* 0x004fe20008000000 */
[----:B------:R-:W-:Y:S10]  /*2010*/  BRA.U UP2, `(.L_x_32) ;  /* 0xfffffffd02447547 */ /* 0x000ff4000b83ffff */
.L_x_26:
[----:B------:R-:W-:Y:S01]  /*2020*/  ULEA UR4, UR5, UR6, 0x3 ;  /* 0x0000000605047291 */ /* 0x000fe2000f8e18ff */
[----:B-1-3--:R-:W-:Y:S01]  /*2030*/  SHF.L.U32 R0, R12, 0x1f, RZ ;  /* 0x0000001f0c007819 */ /* 0x00afe200000006ff */
[----:B------:R-:W-:Y:S01]  /*2040*/  @!P1 SYNCS.ARRIVE.TRANS64.A1T0 RZ, [UR6+0x118], RZ ;  /* 0x000118ffffff99a7 */ /* 0x000fe20008100006 */
[----:B------:R-:W-:-:S06]  /*2050*/  UISETP.GT.AND UP0, UPT, UR41, UR40, UPT ;  /* 0x000000282900728c */ /* 0x000fcc000bf04270 */
[----:B--2-4-:R1:W2:Y:S03]  /*2060*/  SYNCS.PHASECHK.TRANS64.TRYWAIT P0, [UR4+0x68], R0 ;  /* 0x00006800ff0075a7 */ /* 0x0142a60008001104 */
[----:B------:R-:W-:Y:S05]  /*2070*/  BRA.U !UP0, `(.L_x_33) ;  /* 0x0000000108c87547 */ /* 0x000fea000b800000 */
[----:B------:R-:W-:Y:S01]  /*2080*/  UIADD3 UR13, UPT, UPT, UR44, UR7, URZ ;  /* 0x000000072c0d7290 */ /* 0x000fe2000fffe0ff */
[----:B------:R-:W-:-:S11]  /*2090*/  UMOV UR4, UR5 ;  /* 0x0000000500047c82 */ /* 0x000fd60008000000 */
.L_x_39:
[----:B------:R-:W-:Y:S01]  /*20a0*/  ULEA UR17, UR4, UR6, 0x3 ;  /* 0x0000000604117291 */ /* 0x000fe2000f8e18ff */
[----:B--2---:R-:W-:Y:S01]  /*20b0*/  @P3 MOV R2, 0x8000 ;  /* 0x0000800000023802 */ /* 0x004fe20000000f00 */
[----:B--2-4-:R-:W-:Y:S10]  /*20c0*/  @P0 BRA `(.L_x_34) ;  /* 0x00000000000c0947 */ /* 0x014ff40003800000 */
[----:B------:R-:W-:-:S04]  /*20d0*/  SHF.L.U32 R3, R12, 0x1f, RZ ;  /* 0x0000001f0c037819 */ /* 0x000fc800000006ff */
[----:B------:R-:W2:Y:S02]  /*20e0*/  SYNCS.PHASECHK.TRANS64.TRYWAIT P0, [UR17+0x68], R3 ;  /* 0x00006803ff0075a7 */ /* 0x000ea40008001111 */
[----:B--2---:R-:W-:Y:S05]  /*20f0*/  @!P0 BRA `(.L_x_35) ;  /* 0x00000074004c8947 */ /* 0x004fea0003800000 */
.L_x_34:
[----:B------:R2:W-:Y:S01]  /*2100*/  @P3 SYNCS.ARRIVE.TRANS64 RZ, [UR17], R2 ;  /* 0x00000002ffff39a7 */ /* 0x0005e20008000011 */
[----:B------:R-:W-:-:S04]  /*2110*/  ULOP3.LUT UR5, UR25, 0x2, URZ, 0xfc, !UPT ;  /* 0x0000000219057892 */ /* 0x000fc8000f8efcff */
[----:B------:R-:W-:-:S09]  /*2120*/  UISETP.NE.AND UP0, UPT, UR5, 0x2, UPT ;  /* 0x000000020500788c */ /* 0x000fd2000bf05270 */
[----:B------:R-:W-:Y:S05]  /*2130*/  BRA.U UP0, `(.L_x_36) ;  /* 0x0000000100047547 */ /* 0x000fea000b800000 */
[----:B------:R-:W-:Y:S05]  /*2140*/  BPT.TRAP 0x1 ;  /* 0x000000040000795c */ /* 0x000fea0000300000 */
.L_x_36:
[----:B------:R-:W-:Y:S04]  /*2150*/  BSSY.RECONVERGENT B0, `(.L_x_37) ;  /* 0x0000003000007945 */ /* 0x000fe80003800200 */
[----:B------:R-:W-:Y:S05]  /*2160*/  @!P2 BRA `(.L_x_38) ;  /* 0x000000000004a947 */ /* 0x000fea0003800000 */
[----:B------:R-:W-:Y:S05]  /*2170*/  BPT.TRAP 0x1 ;  /* 0x000000040000795c */ /* 0x000fea0000300000 */
.L_x_38:
[----:B------:R-:W-:Y:S05]  /*2180*/  BSYNC.RECONVERGENT B0 ;  /* 0x0000000000007941 */ /* 0x000fea0003800200 */
.L_x_37:
        /* <DEDUP_REMOVED lines=9> */
[----:B------:R-:W-:Y:S02]  /*2220*/  USHF.L.U32 UR18, UR7, 0x6, URZ ;  /* 0x0000000607127899 */ /* 0x000fe400080006ff */
[----:B------:R-:W-:Y:S01]  /*2230*/  UIADD3 UR7, UPT, UPT, UR7, 0x1, URZ ;  /* 0x0000000107077890 */ /* 0x000fe2000fffe0ff */
[----:B-1----:R-:W-:Y:S01]  /*2240*/  SHF.L.U32 R0, R12, 0x1f, RZ ;  /* 0x0000001f0c007819 */ /* 0x002fe200000006ff */
[----:B------:R-:W-:Y:S02]  /*2250*/  UIADD3 UR22, UP1, UPT, UR26, 0x80, URZ ;  /* 0x000000801a167890 */ /* 0x000fe4000ff3e0ff */
[----:B------:R-:W-:Y:S01]  /*2260*/  ULEA UR4, UR4, UR6, 0x1 ;  /* 0x0000000604047291 */ /* 0x000fe2000f8e08ff */
[----:B------:R3:W4:Y:S01]  /*2270*/  SYNCS.PHASECHK.TRANS64.TRYWAIT P0, [UR8+0x68], R0 ;  /* 0x00006800ff0075a7 */ /* 0x0007220008001108 */
[----:B------:R-:W-:-:S02]  /*2280*/  UIADD3.X UR15, UPT, UPT, URZ, UR27, URZ, UP0, !UPT ;  /* 0x0000001bff0f7290 */ /* 0x000fc400087fe4ff */
[----:B------:R-:W-:Y:S02]  /*2290*/  UISETP.NE.AND UP0, UPT, UR7, UR13, UPT ;  /* 0x0000000d0700728c */ /* 0x000fe4000bf05270 */
[----:B------:R-:W-:Y:S02]  /*22a0*/  ULOP3.LUT UR17, UR17, 0xfefffff8, URZ, 0xc0, !UPT ;  /* 0xfefffff811117892 */ /* 0x000fe4000f8ec0ff */
[----:B------:R-:W-:Y:S02]  /*22b0*/  UIADD3 UR16, UPT, UPT, UR16, 0x4300, URZ ;  /* 0x0000430010107890 */ /* 0x000fe4000fffe0ff */
[----:B------:R-:W-:Y:S02]  /*22c0*/  UIADD3.X UR23, UPT, UPT, URZ, UR27, URZ, UP1, !UPT ;  /* 0x0000001bff177290 */ /* 0x000fe40008ffe4ff */
[----:B------:R-:W-:Y:S02]  /*22d0*/  UIADD3 UR8, UPT, UPT, UR4, 0x1e300, URZ ;  /* 0x0001e30004087890 */ /* 0x000fe4000fffe0ff */
[----:B------:R-:W-:Y:S01]  /*22e0*/  UPRMT UR4, URZ, 0x5410, UR21 ;  /* 0x00005410ff047896 */ /* 0x000fe20008000015 */
[----:B------:R-:W-:Y:S01]  /*22f0*/  UMOV UR30, 0x0 ;  /* 0x00000000001e7882 */ /* 0x000fe20000000000 */
[----:B------:R-:W-:Y:S01]  /*2300*/  UMOV UR31, 0x10000000 ;  /* 0x10000000001f7882 */ /* 0x000fe20000000000 */
[----:B------:R-:W-:Y:S01]  /*2310*/  UMOV UR19, UR35 ;  /* 0x0000002300137c82 */ /* 0x000fe20008000000 */
[----:B------:R-:W-:Y:S01]  /*2320*/  UMOV UR20, UR36 ;  /* 0x0000002400147c82 */ /* 0x000fe20008000000 */
[----:B------:R-:W-:Y:S01]  /*2330*/  UMOV UR12, UR36 ;  /* 0x00000024000c7c82 */ /* 0x000fe20008000000 */
[----:B------:R-:W-:Y:S01]  /*2340*/  UMOV UR9, UR17 ;  /* 0x0000001100097c82 */ /* 0x000fe20008000000 */
[----:B------:R-:W-:Y:S01]  /*2350*/  UMOV UR10, UR18 ;  /* 0x00000012000a7c82 */ /* 0x000fe20008000000 */
[----:B------:R-:W-:Y:S01]  /*2360*/  UTMALDG.3D.2CTA [UR16], [UR22], desc[UR30] ;  /* 0x00001e10160075b4 */ /* 0x000fe20008211000 */
[----:B------:R1:W-:Y:S02]  /*2370*/  UTMALDG.3D.MULTICAST.2CTA [UR8], [UR14], UR4, desc[UR30] ;  /* 0x00001e080e0073b4 */ /* 0x0003e40008211804 */
[----:B-1----:R-:W-:Y:S01]  /*2380*/  UMOV UR4, UR5 ;  /* 0x0000000500047c82 */ /* 0x002fe20008000000 */
[----:B---3--:R-:W-:Y:S05]  /*2390*/  BRA.U UP0, `(.L_x_39) ;  /* 0xfffffffd00407547 */ /* 0x008fea000b83ffff */
.L_x_33:
[C---:B------:R-:W-:Y:S01]  /*23a0*/  LEA R3, R11.reuse, UR6, 0x3 ;  /* 0x000000060b037c11 */ /* 0x040fe2000f8e18ff */
[----:B------:R-:W-:Y:S01]  /*23b0*/  NOP ;  /* 0x0000000000007918 */ /* 0x000fe20000000000 */
[----:B-1----:R-:W-:Y:S02]  /*23c0*/  SHF.L.U32 R0, R10, 0x1f, RZ ;  /* 0x0000001f0a007819 */ /* 0x002fe400000006ff */
[----:B------:R-:W-:Y:S02]  /*23d0*/  LEA R4, R11, UR6, 0x4 ;  /* 0x000000060b047c11 */ /* 0x000fe4000f8e20ff */
[----:B--2-4-:R-:W1:Y:S02]  /*23e0*/  SYNCS.PHASECHK.TRANS64.TRYWAIT P0, [R3+URZ+0x120], R0 ;  /* 0x00012000030075a7 */ /* 0x014e6400080011ff */
[----:B-1----:R-:W-:Y:S05]  /*23f0*/  @!P0 BRA `(.L_x_40) ;  /* 0x0000007000a48947 */ /* 0x002fea0003800000 */
.L_x_162:
[----:B------:R-:W2:Y:S01]  /*2400*/  LDS.128 R4, [R4+0x1b0] ;  /* 0x0001b00004047984 */ /* 0x000ea20000000c00 */
[----:B------:R-:W-:Y:S01]  /*2410*/  UISETP.GE.AND UP0, UPT, UR45, 0x1, UPT ;  /* 0x000000012d00788c */ /* 0x000fe2000bf06270 */
[----:B------:R-:W-:Y:S01]  /*2420*/  @!PT LDS RZ, [RZ] ;  /* 0x00000000fffff984 */ /* 0x000fe20000000800 */
[----:B------:R-:W-:Y:S01]  /*2430*/  @!PT LDS RZ, [RZ] ;  /* 0x00000000fffff984 */ /* 0x000fe20000000800 */
[----:B------:R-:W-:Y:S01]  /*2440*/  @!PT LDS RZ, [RZ] ;  /* 0x00000000fffff984 */ /* 0x000fe20000000800 */
[----:B------:R-:W-:Y:S01]  /*2450*/  @!PT LDS RZ, [RZ] ;  /* 0x00000000fffff984 */ /* 0x000fe20000000800 */
[----:B------:R3:W-:Y:S06]  /*2460*/  MEMBAR.ALL.CTA ;  /* 0x0000000000007992 */ /* 0x0007ec0000008000 */
[----:B---3--:R-:W3:Y:S01]  /*2470*/  FENCE.VIEW.ASYNC.S ;  /* 0x00000000000073c6 */ /* 0x008ee20000000000 */
[----:B--2---:R-:W-:-:S13]  /*2480*/  LOP3.LUT P0, RZ, R6, 0x1, RZ, 0xc0, !PT ;  /* 0x0000000106ff7812 */ /* 0x004fda000780c0ff */
[----:B---3--:R-:W-:Y:S01]  /*2490*/  VOTEU.ANY UP1, P0 ;  /* 0x0000000000ff7886 */ /* 0x008fe20000020100 */
[----:B------:R-:W-:-:S13]  /*24a0*/  PLOP3.LUT P0, PT, PT, PT, UP1, 0x80, 0x8 ;  /* 0x000000000008781c */ /* 0x000fda0003f0f018 */
[----:B-1----:R-:W-:Y:S02]  /*24b0*/  @P0 LOP3.LUT R0, R5, 0xffff, RZ, 0xc0, !PT ;  /* 0x0000ffff05000812 */ /* 0x002fe400078ec0ff */
[----:B------:R-:W-:Y:S02]  /*24c0*/  @P0 MOV R2, R4 ;  /* 0x0000000400020202 */ /* 0x000fe40000000f00 */
[----:B------:R-:W-:Y:S01]  /*24d0*/  @P0 R2UR UR7, R0 ;  /* 0x00000000000702ca */ /* 0x000fe200000e0000 */
[----:B------:R-:W-:Y:S01]  /*24e0*/  VIADD R0, R3, 0x130 ;  /* 0x0000013003007836 */ /* 0x000fe20000000000 */
[----:B------:R-:W-:Y:S02]  /*24f0*/  @P0 SHF.R.U32.HI R4, RZ, 0x10, R5 ;  /* 0x00000010ff040819 */ /* 0x000fe40000011605 */
[----:B------:R-:W-:Y:S02]  /*2500*/  @P0 R2UR UR8, R2 ;  /* 0x00000000020802ca */ /* 0x000fe400000e0000 */
[----:B------:R-:W-:-:S02]  /*2510*/  PRMT R0, RZ, 0x654, R0 ;  /* 0x00000654ff007816 */ /* 0x000fc40000000000 */
[----:B------:R-:W-:Y:S02]  /*2520*/  @P0 R2UR UR4, R4 ;  /* 0x00000000040402ca */ /* 0x000fe400000e0000 */
[----:B------:R1:W-:Y:S03]  /*2530*/  SYNCS.ARRIVE.TRANS64.RED.A1T0 RZ, [R0+URZ], RZ ;  /* 0x000000ff00ff79a7 */ /* 0x0003e600081004ff */
[----:B------:R-:W-:-:S04]  /*2540*/  @UP1 UMOV UR29, UR7 ;  /* 0x00000007001d1c82 */ /* 0x000fc80008000000 */
[----:B------:R-:W-:-:S04]  /*2550*/  @UP1 UMOV UR37, UR8 ;  /* 0x0000000800251c82 */ /* 0x000fc80008000000 */
[----:B------:R-:W-:Y:S01]  /*2560*/  @UP1 UMOV UR36, UR4 ;  /* 0x0000000400241c82 */ /* 0x000fe20008000000 */
[----:B------:R-:W-:Y:S05]  /*2570*/  BRA.U !UP0, `(.L_x_41) ;  /* 0x0000000108d47547 */ /* 0x000fea000b800000 */
[----:B------:R-:W2:Y:S01]  /*2580*/  LDCU.128 UR12, c[0x0][0xb10] ;  /* 0x00016200ff0c77ac */ /* 0x000ea20008000c00 */
[----:B------:R-:W3:Y:S01]  /*2590*/  LDCU UR30, c[0x0][0xb20] ;  /* 0x00016400ff1e77ac */ /* 0x000ee20008000800 */
[----:B------:R-:W4:Y:S01]  /*25a0*/  LDCU UR20, c[0x0][0xb0c] ;  /* 0x00016180ff1477ac */ /* 0x000f220008000800 */
[----:B------:R-:W1:Y:S01]  /*25b0*/  LDCU.64 UR10, c[0x0][0xb28] ;  /* 0x00016500ff0a77ac */ /* 0x000e620008000a00 */
[----:B------:R-:W-:Y:S02]  /*25c0*/  UISETP.NE.AND UP3, UPT, UR45, 0x1, UPT ;  /* 0x000000012d00788c */ /* 0x000fe4000bf65270 */
[----:B--2---:R-:W-:Y:S02]  /*25d0*/  UIMAD.WIDE.U32 UR16, UR38, UR15, URZ ;  /* 0x0000000f261072a5 */ /* 0x004fe4000f8e00ff */
[----:B------:R-:W-:Y:S02]  /*25e0*/  UIMAD.WIDE.U32 UR8, UR39, UR12, URZ ;  /* 0x0000000c270872a5 */ /* 0x000fe4000f8e00ff */
[----:B------:R-:W-:-:S02]  /*25f0*/  UISETP.NE.AND UP0, UPT, UR14, 0x1, UPT ;  /* 0x000000010e00788c */ /* 0x000fc4000bf05270 */
[----:B------:R-:W-:Y:S01]  /*2600*/  UIMAD.WIDE.U32 UR22, UR29, UR15, URZ ;  /* 0x0000000f1d1672a5 */ /* 0x000fe2000f8e00ff */
[----:B------:R-:W-:Y:S02]  /*2610*/  UMOV UR16, UR17 ;  /* 0x0000001100107c82 */ /* 0x000fe40008000000 */
[----:B------:R-:W-:Y:S01]  /*2620*/  UMOV UR8, UR9 ;  /* 0x0000000900087c82 */ /* 0x000fe20008000000 */
[----:B---3--:R-:W-:Y:S02]  /*2630*/  USHF.R.U32.HI UR16, URZ, UR30, UR16 ;  /* 0x0000001eff107299 */ /* 0x008fe40008011610 */
[----:B----4-:R-:W-:Y:S02]  /*2640*/  UISETP.NE.AND UP2, UPT, UR20, 0x1, UPT ;  /* 0x000000011400788c */ /* 0x010fe4000bf45270 */
[----:B------:R-:W-:Y:S02]  /*2650*/  USHF.R.U32.HI UR8, URZ, UR13, UR8 ;  /* 0x0000000dff087299 */ /* 0x000fe40008011608 */
[----:B------:R-:W-:-:S02]  /*2660*/  USEL UR7, UR38, UR16, !UP0 ;  /* 0x0000001026077287 */ /* 0x000fc4000c000000 */
[----:B------:R-:W-:Y:S02]  /*2670*/  USEL UR8, UR39, UR8, !UP2 ;  /* 0x0000000827087287 */ /* 0x000fe4000d000000 */
[----:B-1----:R-:W-:Y:S01]  /*2680*/  UIMAD.WIDE.U32 UR16, UR7, UR10, URZ ;  /* 0x0000000a071072a5 */ /* 0x002fe2000f8e00ff */
[----:B------:R-:W-:Y:S01]  /*2690*/  UMOV UR4, UR23 ;  /* 0x0000001700047c82 */ /* 0x000fe20008000000 */
[----:B------:R-:W-:Y:S02]  /*26a0*/  UIMAD.WIDE.U32 UR18, UR37, UR12, URZ ;  /* 0x0000000c251272a5 */ /* 0x000fe4000f8e00ff */
[----:B------:R-:W-:-:S03]  /*26b0*/  UIMAD.WIDE.U32 UR22, UR8, UR10, URZ ;  /* 0x0000000a081672a5 */ /* 0x000fc6000f8e00ff */
[----:B------:R-:W-:Y:S01]  /*26c0*/  UMOV UR16, UR17 ;  /* 0x0000001100107c82 */ /* 0x000fe20008000000 */
[----:B------:R-:W-:Y:S02]  /*26d0*/  USHF.R.U32.HI UR4, URZ, UR30, UR4 ;  /* 0x0000001eff047299 */ /* 0x000fe40008011604 */
[----:B------:R-:W-:Y:S01]  /*26e0*/  @UP3 USHF.R.U32.HI UR7, URZ, UR11, UR16 ;  /* 0x0000000bff073299 */ /* 0x000fe20008011610 */
[----:B------:R-:W-:Y:S01]  /*26f0*/  UMOV UR18, UR19 ;  /* 0x0000001300127c82 */ /* 0x000fe20008000000 */
[----:B------:R-:W-:Y:S01]  /*2700*/  UMOV UR22, UR23 ;  /* 0x0000001700167c82 */ /* 0x000fe20008000000 */
[----:B------:R-:W-:Y:S02]  /*2710*/  USHF.R.U32.HI UR13, URZ, UR13, UR18 ;  /* 0x0000000dff0d7299 */ /* 0x000fe40008011612 */
[----:B------:R-:W-:Y:S02]  /*2720*/  USEL UR4, UR29, UR4, !UP0 ;  /* 0x000000041d047287 */ /* 0x000fe4000c000000 */
[----:B------:R-:W-:-:S02]  /*2730*/  @UP3 USHF.R.U32.HI UR8, URZ, UR11, UR22 ;  /* 0x0000000bff083299 */ /* 0x000fc40008011616 */
[----:B------:R-:W-:Y:S02]  /*2740*/  UIMAD UR9, UR45, UR7, URZ ;  /* 0x000000072d0972a4 */ /* 0x000fe4000f8e02ff */
[----:B------:R-:W-:Y:S02]  /*2750*/  USEL UR7, UR37, UR13, !UP2 ;  /* 0x0000000d25077287 */ /* 0x000fe4000d000000 */
[----:B------:R-:W-:Y:S02]  /*2760*/  UIMAD UR12, UR45, UR8, URZ ;  /* 0x000000082d0c72a4 */ /* 0x000fe4000f8e02ff */
[----:B------:R-:W-:Y:S02]  /*2770*/  UISETP.GE.AND UP0, UPT, UR4, UR9, UPT ;  /* 0x000000090400728c */ /* 0x000fe4000bf06270 */
[----:B------:R-:W-:Y:S02]  /*2780*/  UIMAD.WIDE.U32 UR16, UR4, UR10, URZ ;  /* 0x0000000a041072a5 */ /* 0x000fe4000f8e00ff */
[----:B------:R-:W-:-:S02]  /*2790*/  UISETP.GE.OR UP0, UPT, UR7, UR12, UP0 ;  /* 0x0000000c0700728c */ /* 0x000fc40008706670 */
        /* <DEDUP_REMOVED lines=19> */
.L_x_41:
[----:B------:R-:W2:Y:S02]  /*28d0*/  LDCU UR4, c[0x0][0xb30] ;  /* 0x00016600ff0477ac */ /* 0x000ea40008000800 */
[----:B--2---:R-:W-:-:S09]  /*28e0*/  UISETP.NE.AND UP0, UPT, UR4, 0x1, UPT ;  /* 0x000000010400788c */ /* 0x004fd2000bf05270 */
[----:B------:R-:W-:Y:S05]  /*28f0*/  BRA.U UP0, `(.L_x_42) ;  /* 0x0000000100447547 */ /* 0x000fea000b800000 */
[----:B------:R-:W2:Y:S01]  /*2900*/  LDCU.128 UR12, c[0x0][0xb10] ;  /* 0x00016200ff0c77ac */ /* 0x000ea20008000c00 */
[----:B------:R-:W3:Y:S01]  /*2910*/  LDCU UR16, c[0x0][0xb0c] ;  /* 0x00016180ff1077ac */ /* 0x000ee20008000800 */
[----:B------:R-:W4:Y:S01]  /*2920*/  LDCU UR17, c[0x0][0xb20] ;  /* 0x00016400ff1177ac */ /* 0x000f220008000800 */
[----:B--2---:R-:W-:Y:S02]  /*2930*/  UIMAD.WIDE.U32 UR10, UR37, UR12, URZ ;  /* 0x0000000c250a72a5 */ /* 0x004fe4000f8e00ff */
[----:B------:R-:W-:Y:S02]  /*2940*/  UIMAD.WIDE.U32 UR8, UR29, UR15, URZ ;  /* 0x0000000f1d0872a5 */ /* 0x000fe4000f8e00ff */
[----:B---3--:R-:W-:Y:S02]  /*2950*/  UISETP.NE.AND UP2, UPT, UR16, 0x1, UPT ;  /* 0x000000011000788c */ /* 0x008fe4000bf45270 */
[----:B------:R-:W-:Y:S01]  /*2960*/  UISETP.NE.AND UP0, UPT, UR14, 0x1, UPT ;  /* 0x000000010e00788c */ /* 0x000fe2000bf05270 */
[----:B------:R-:W-:-:S02]  /*2970*/  UMOV UR7, UR11 ;  /* 0x0000000b00077c82 */ /* 0x000fc40008000000 */
[----:B------:R-:W-:Y:S01]  /*2980*/  UMOV UR4, UR9 ;  /* 0x0000000900047c82 */ /* 0x000fe20008000000 */
[----:B------:R-:W-:Y:S02]  /*2990*/  USHF.R.U32.HI UR7, URZ, UR13, UR7 ;  /* 0x0000000dff077299 */ /* 0x000fe40008011607 */
[----:B----4-:R-:W-:Y:S02]  /*29a0*/  USHF.R.U32.HI UR4, URZ, UR17, UR4 ;  /* 0x00000011ff047299 */ /* 0x010fe40008011604 */
[----:B------:R-:W-:Y:S02]  /*29b0*/  USEL UR7, UR37, UR7, !UP2 ;  /* 0x0000000725077287 */ /* 0x000fe4000d000000 */
[----:B------:R-:W-:-:S04]  /*29c0*/  USEL UR4, UR29, UR4, !UP0 ;  /* 0x000000041d047287 */ /* 0x000fc8000c000000 */
[----:B------:R-:W-:Y:S02]  /*29d0*/  UIADD3 UR8, UPT, UPT, UR7, -UR4, URZ ;  /* 0x8000000407087290 */ /* 0x000fe4000fffe0ff */
[----:B------:R-:W-:Y:S02]  /*29e0*/  UIADD3 UR4, UPT, UPT, -UR7, UR4, URZ ;  /* 0x0000000407047290 */ /* 0x000fe4000fffe1ff */
[----:B------:R-:W-:Y:S02]  /*29f0*/  UIMAD UR29, UR8, UR14, UR29 ;  /* 0x0000000e081d72a4 */ /* 0x000fe4000f8e021d */
[----:B------:R-:W-:-:S12]  /*2a00*/  UIMAD UR37, UR4, UR16, UR37 ;  /* 0x00000010042572a4 */ /* 0x000fd8000f8e0225 */
.L_x_42:
[----:B------:R-:W-:Y:S01]  /*2a10*/  VIADD R11, R11, 0x1 ;  /* 0x000000010b0b7836 */ /* 0x000fe20000000000 */
[----:B------:R-:W-:Y:S01]  /*2a20*/  R2UR UR4, R50 ;  /* 0x00000000320472ca */ /* 0x000fe200000e0000 */
[----:B------:R-:W-:Y:S01]  /*2a30*/  UIADD3 UR31, UPT, UPT, UR37, UR63, URZ ;  /* 0x0000003f251f7290 */ /* 0x000fe2000fffe0ff */
[----:B------:R-:W-:Y:S02]  /*2a40*/  PLOP3.LUT P1, PT, PT, PT, PT, 0x80, 0x8 ;  /* 0x000000000008781c */ /* 0x000fe40003f2f070 */
[----:B------:R-:W-:-:S04]  /*2a50*/  ISETP.NE.AND P0, PT, R11, 0x2, PT ;  /* 0x000000020b00780c */ /* 0x000fc80003f05270 */
[----:B-1----:R-:W-:Y:S02]  /*2a60*/  SEL R0, RZ, 0x1, P0 ;  /* 0x00000001ff007807 */ /* 0x002fe40000000000 */
[----:B------:R-:W-:Y:S02]  /*2a70*/  SEL R11, R11, RZ, P0 ;  /* 0x000000ff0b0b7207 */ /* 0x000fe40000000000 */
[----:B------:R-:W-:Y:S01]  /*2a80*/  LOP3.LUT R10, R10, R0, RZ, 0x3c, !PT ;  /* 0x000000000a0a7212 */ /* 0x000fe200078e3cff */
[----:B------:R-:W-:Y:S01]  /*2a90*/  UIADD3 UR30, UPT, UPT, UR29, UR4, URZ ;  /* 0x000000041d1e7290 */ /* 0x000fe2000fffe0ff */
[----:B------:R-:W-:Y:S11]  /*2aa0*/  BRA.U UP1, `(.L_x_43) ;  /* 0xfffffff101247547 */ /* 0x000ff6000b83ffff */
[----:B------:R-:W-:Y:S01]  /*2ab0*/  UIADD3 UR7, UPT, UPT, UR6, 0x68, URZ ;  /* 0x0000006806077890 */ /* 0x000fe2000fffe0ff */
[----:B------:R-:W-:-:S03]  /*2ac0*/  SHF.L.U32 R2, R12, 0x1f, RZ ;  /* 0x0000001f0c027819 */ /* 0x000fc600000006ff */
[----:B------:R-:W-:-:S09]  /*2ad0*/  ULEA UR4, UR5, UR7, 0x3 ;  /* 0x0000000705047291 */ /* 0x000fd2000f8e18ff */
[----:B------:R-:W1:Y:S02]  /*2ae0*/  SYNCS.PHASECHK.TRANS64.TRYWAIT P0, [UR4], R2 ;  /* 0x00000002ff0075a7 */ /* 0x000e640008001104 */
[----:B-1----:R-:W-:Y:S05]  /*2af0*/  @!P0 BRA `(.L_x_44) ;  /* 0x0000006800f88947 */ /* 0x002fea0003800000 */
.L_x_164:
[----:B------:R-:W-:-:S04]  /*2b00*/  UIADD3 UR4, UPT, UPT, UR5, 0x1, URZ ;  /* 0x0000000105047890 */ /* 0x000fc8000fffe0ff */
[----:B------:R-:W-:-:S04]  /*2b10*/  UISETP.NE.AND UP0, UPT, UR4, 0xd, UPT ;  /* 0x0000000d0400788c */ /* 0x000fc8000bf05270 */
[----:B------:R-:W-:Y:S02]  /*2b20*/  USEL UR6, URZ, 0x1, UP0 ;  /* 0x00000001ff067887 */ /* 0x000fe40008000000 */
[----:B------:R-:W-:-:S04]  /*2b30*/  USEL UR4, UR4, URZ, UP0 ;  /* 0x000000ff04047287 */ /* 0x000fc80008000000 */
[----:B------:R-:W-:Y:S01]  /*2b40*/  ULEA UR5, UR4, UR7, 0x3 ;  /* 0x0000000704057291 */ /* 0x000fe2000f8e18ff */
[----:B-1----:R-:W-:-:S04]  /*2b50*/  LOP3.LUT R2, R12, UR6, RZ, 0x3c, !PT ;  /* 0x000000060c027c12 */ /* 0x002fc8000f8e3cff */
[----:B------:R-:W-:-:S04]  /*2b60*/  SHF.L.U32 R3, R2, 0x1f, RZ ;  /* 0x0000001f02037819 */ /* 0x000fc800000006ff */
[----:B------:R-:W1:Y:S02]  /*2b70*/  SYNCS.PHASECHK.TRANS64.TRYWAIT P0, [UR5], R3 ;  /* 0x00000003ff0075a7 */ /* 0x000e640008001105 */
[----:B-1----:R-:W-:Y:S05]  /*2b80*/  @!P0 BRA `(.L_x_45) ;  /* 0x0000006800ec8947 */ /* 0x002fea0003800000 */
.L_x_166:
[----:B------:R-:W-:-:S04]  /*2b90*/  UIADD3 UR4, UPT, UPT, UR4, 0x1, URZ ;  /* 0x0000000104047890 */ /* 0x000fc8000fffe0ff */
[----:B------:R-:W-:-:S04]  /*2ba0*/  UISETP.NE.AND UP0, UPT, UR4, 0xd, UPT ;  /* 0x0000000d0400788c */ /* 0x000fc8000bf05270 */
[----:B------:R-:W-:Y:S02]  /*2bb0*/  USEL UR6, URZ, 0x1, UP0 ;  /* 0x00000001ff067887 */ /* 0x000fe40008000000 */
[----:B------:R-:W-:-:S04]  /*2bc0*/  USEL UR4, UR4, URZ, UP0 ;  /* 0x000000ff04047287 */ /* 0x000fc80008000000 */
[----:B------:R-:W-:Y:S01]  /*2bd0*/  ULEA UR5, UR4, UR7, 0x3 ;  /* 0x0000000704057291 */ /* 0x000fe2000f8e18ff */
[----:B------:R-:W-:-:S04]  /*2be0*/  LOP3.LUT R2, R2, UR6, RZ, 0x3c, !PT ;  /* 0x0000000602027c12 */ /* 0x000fc8000f8e3cff */
[----:B-1----:R-:W-:-:S04]  /*2bf0*/  SHF.L.U32 R3, R2, 0x1f, RZ ;  /* 0x0000001f02037819 */ /* 0x002fc800000006ff */
[----:B------:R-:W1:Y:S02]  /*2c00*/  SYNCS.PHASECHK.TRANS64.TRYWAIT P0, [UR5], R3 ;  /* 0x00000003ff0075a7 */ /* 0x000e640008001105 */
[----:B-1----:R-:W-:Y:S05]  /*2c10*/  @!P0 BRA `(.L_x_46) ;  /* 0x0000006800e08947 */ /* 0x002fea0003800000 */
.L_x_168:
        /* <DEDUP_REMOVED lines=9> */
.L_x_170:
        /* <DEDUP_REMOVED lines=9> */
.L_x_172:
        /* <DEDUP_REMOVED lines=9> */
.L_x_174:
        /* <DEDUP_REMOVED lines=9> */
.L_x_176:
        /* <DEDUP_REMOVED lines=9> */
.L_x_178:
        /* <DEDUP_REMOVED lines=9> */
.L_x_180:
        /* <DEDUP_REMOVED lines=9> */
.L_x_182:
        /* <DEDUP_REMOVED lines=9> */
.L_x_184:
        /* <DEDUP_REMOVED lines=9> */
.L_x_186:
[----:B------:R-:W-:-:S04]  /*3130*/  UIADD3 UR4, UPT, UPT, UR4, 0x1, URZ ;  /* 0x0000000104047890 */ /* 0x000fc8000fffe0ff */
[----:B------:R-:W-:-:S04]  /*3140*/  UISETP.NE.AND UP0, UPT, UR4, 0xd, UPT ;  /* 0x0000000d0400788c */ /* 0x000fc8000bf05270 */
[----:B------:R-:W-:Y:S02]  /*3150*/  USEL UR5, URZ, 0x1, UP0 ;  /* 0x00000001ff057887 */ /* 0x000fe40008000000 */
[----:B------:R-:W-:-:S04]  /*3160*/  USEL UR4, UR4, URZ, UP0 ;  /* 0x000000ff04047287 */ /* 0x000fc80008000000 */
[----:B------:R-:W-:Y:S01]  /*3170*/  ULEA UR4, UR4, UR7, 0x3 ;  /* 0x0000000704047291 */ /* 0x000fe2000f8e18ff */
[----:B------:R-:W-:-:S04]  /*3180*/  LOP3.LUT R2, R2, UR5, RZ, 0x3c, !PT ;  /* 0x0000000502027c12 */ /* 0x000fc8000f8e3cff */
[----:B------:R-:W-:Y:S01]  /*3190*/  SHF.L.U32 R2, R2, 0x1f, RZ ;  /* 0x0000001f02027819 */ /* 0x000fe200000006ff */
[----:B-1----:R-:W-:-:S07]  /*31a0*/  IMAD.U32 R0, RZ, RZ, UR4 ;  /* 0x00000004ff007e24 */ /* 0x002fce000f8e00ff */
.L_x_56:
[----:B-1----:R1:W2:Y:S02]  /*31b0*/  SYNCS.PHASECHK.TRANS64.TRYWAIT P0, [R0+URZ], R2 ;  /* 0x00000002000075a7 */ /* 0x0022a400080011ff */
[----:B--2---:R-:W-:Y:S05]  /*31c0*/  @!P0 NANOSLEEP.SYNCS 0x989680 ;  /* 0x009896800000895d */ /* 0x004fea0003900000 */
[----:B------:R-:W2:Y:S02]  /*31d0*/  @!P0 SYNCS.PHASECHK.TRANS64 P0, [R0+URZ], R2 ;  /* 0x00000002000085a7 */ /* 0x000ea400080010ff */
[----:B--2---:R-:W-:Y:S05]  /*31e0*/  @P0 EXIT ;  /* 0x000000000000094d */ /* 0x004fea0003800000 */
[----:B------:R-:W-:Y:S05]  /*31f0*/  BRA `(.L_x_56) ;  /* 0xfffffffc00ec7947 */ /* 0x000fea000383ffff */
.L_x_23:
[----:B------:R-:W-:-:S04]  /*3200*/  UISETP.NE.AND UP0, UPT, UR47, URZ, UPT ;  /* 0x000000ff2f00728c */ /* 0x000fc8000bf05270 */
[----:B------:R-:W-:-:S09]  /*3210*/  UISETP.NE.OR UP0, UPT, UR18, 0x1, UP0 ;  /* 0x000000011200788c */ /* 0x000fd20008705670 */
[----:B------:R-:W-:Y:S05]  /*3220*/  BRA.U UP0, `(.L_x_57) ;  /* 0x0000000500487547 */ /* 0x000fea000b800000 */
[----:B------:R-:W-:Y:S01]  /*3230*/  ISETP.GE.U32.AND P2, PT, R0, 0x8, PT ;  /* 0x000000080000780c */ /* 0x000fe20003f46070 */
[----:B------:R-:W-:Y:S01]  /*3240*/  IMAD.MOV.U32 R12, RZ, RZ, 0x1 ;  /* 0x00000001ff0c7424 */ /* 0x000fe200078e00ff */
[----:B------:R-:W-:Y:S02]  /*3250*/  CS2R R10, SRZ ;  /* 0x00000000000a7805 */ /* 0x000fe4000001ff00 */
[----:B------:R-:W-:Y:S01]  /*3260*/  CS2R R8, SRZ ;  /* 0x0000000000087805 */ /* 0x000fe2000001ff00 */
[----:B------:R-:W-:Y:S01]  /*3270*/  UMOV UR6, 0x400 ;  /* 0x0000040000067882 */ /* 0x000fe20000000000 */
[----:B------:R-:W-:Y:S01]  /*3280*/  UMOV UR5, URZ ;  /* 0x000000ff00057c82 */ /* 0x000fe20008000000 */
[----:B------:R-:W-:-:S12]  /*3290*/  ULEA UR6, UR47, UR6, 0x18 ;  /* 0x000000062f067291 */ /* 0x000fd8000f8ec0ff */
.L_x_61:
[----:B------:R-:W-:Y:S02]  /*32a0*/  LEA R2, R8, UR6, 0x3 ;  /* 0x0000000608027c11 */ /* 0x000fe4000f8e18ff */
[----:B------:R-:W-:-:S03]  /*32b0*/  SHF.L.U32 R4, R9, 0x1f, RZ ;  /* 0x0000001f09047819 */ /* 0x000fc600000006ff */
[----:B------:R-:W-:Y:S01]  /*32c0*/  VIADD R5, R2, 0x190 ;  /* 0x0000019002057836 */ /* 0x000fe20000000000 */
[----:B------:R-:W2:Y:S02]  /*32d0*/  SYNCS.PHASECHK.TRANS64.TRYWAIT P0, [R2+URZ+0x180], R4 ;  /* 0x00018004020075a7 */ /* 0x000ea400080011ff */
[----:B--2---:R-:W-:Y:S05]  /*32e0*/  @!P0 BRA `(.L_x_58) ;  /* 0x00000068001c8947 */ /* 0x004fea0003800000 */
.L_x_187:
[----:B------:R-:W-:Y:S01]  /*32f0*/  ULEA UR4, UR5, UR6, 0x3 ;  /* 0x0000000605047291 */ /* 0x000fe2000f8e18ff */
[----:B--2---:R-:W-:Y:S01]  /*3300*/  PRMT R2, RZ, 0x654, R5 ;  /* 0x00000654ff027816 */ /* 0x004fe20000000005 */
[----:B------:R-:W-:Y:S01]  /*3310*/  @!P2 IMAD.MOV.U32 R4, RZ, RZ, 0x10 ;  /* 0x00000010ff04a424 */ /* 0x000fe200078e00ff */
[----:B------:R-:W-:Y:S01]  /*3320*/  SHF.L.U32 R5, R12, 0x1f, RZ ;  /* 0x0000001f0c057819 */ /* 0x000fe200000006ff */
[----:B------:R-:W-:Y:S01]  /*3330*/  UIADD3 UR7, UPT, UPT, UR4, 0x120, URZ ;  /* 0x0000012004077890 */ /* 0x000fe2000fffe0ff */
[----:B------:R2:W-:Y:S05]  /*3340*/  SYNCS.ARRIVE.TRANS64.RED.A1T0 RZ, [R2+URZ], RZ ;  /* 0x000000ff02ff79a7 */ /* 0x0005ea00081004ff */
[----:B------:R-:W-:Y:S01]  /*3350*/  IMAD.U32 R6, RZ, RZ, UR7 ;  /* 0x00000007ff067e24 */ /* 0x000fe2000f8e00ff */
[----:B------:R-:W3:Y:S04]  /*3360*/  SYNCS.PHASECHK.TRANS64.TRYWAIT P0, [UR4+0x130], R5 ;  /* 0x00013005ff0075a7 */ /* 0x000ee80008001104 */
[----:B------:R-:W-:Y:S01]  /*3370*/  PRMT R6, R0, 0x654, R6 ;  /* 0x0000065400067816 */ /* 0x000fe20000000006 */
[----:B--23--:R-:W-:Y:S06]  /*3380*/  @!P0 BRA `(.L_x_59) ;  /* 0x0000006800088947 */ /* 0x00cfec0003800000 */
.L_x_189:
[----:B------:R-:W-:Y:S01]  /*3390*/  ULEA UR8, UR5, UR6, 0x4 ;  /* 0x0000000605087291 */ /* 0x000fe2000f8e20ff */
[----:B------:R-:W-:Y:S01]  /*33a0*/  SEL R3, R6, R3, !P2 ;  /* 0x0000000306037207 */ /* 0x000fe20005000000 */
[----:B------:R-:W-:Y:S01]  /*33b0*/  UIADD3 UR9, UPT, UPT, UR4, 0x120, URZ ;  /* 0x0000012004097890 */ /* 0x000fe2000fffe0ff */
[----:B--2---:R-:W-:Y:S01]  /*33c0*/  LEA R2, R11, UR6, 0x3 ;  /* 0x000000060b027c11 */ /* 0x004fe2000f8e18ff */
[----:B------:R-:W-:Y:S01]  /*33d0*/  UIADD3 UR8, UPT, UPT, UR8, 0x1b0, URZ ;  /* 0x000001b008087890 */ /* 0x000fe2000fffe0ff */
[----:B------:R2:W-:Y:S01]  /*33e0*/  @!P2 SYNCS.ARRIVE.TRANS64.RED RZ, [R3+URZ], R4 ;  /* 0x0000000403ffa9a7 */ /* 0x0005e200080004ff */
[----:B------:R-:W-:Y:S01]  /*33f0*/  UIADD3 UR4, UPT, UPT, UR5, 0x1, URZ ;  /* 0x0000000105047890 */ /* 0x000fe2000fffe0ff */
[----:B------:R-:W-:-:S03]  /*3400*/  VIADD R8, R8, 0x1 ;  /* 0x0000000108087836 */ /* 0x000fc60000000000 */
[----:B------:R-:W-:Y:S02]  /*3410*/  UISETP.NE.AND UP0, UPT, UR4, 0x2, UPT ;  /* 0x000000020400788c */ /* 0x000fe4000bf05270 */
[----:B------:R-:W-:Y:S01]  /*3420*/  ISETP.NE.AND P0, PT, R8, 0x2, PT ;  /* 0x000000020800780c */ /* 0x000fe20003f05270 */
[----:B------:R-:W-:Y:S06]  /*3430*/  UGETNEXTWORKID.BROADCAST [UR8], [UR9] ;  /* 0x00000000080073ca */ /* 0x000fec0008000100 */
[----:B------:R-:W-:Y:S02]  /*3440*/  USEL UR7, URZ, 0x1, UP0 ;  /* 0x00000001ff077887 */ /* 0x000fe40008000000 */
[----:B------:R-:W-:-:S04]  /*3450*/  USEL UR5, UR4, URZ, UP0 ;  /* 0x000000ff04057287 */ /* 0x000fc80008000000 */
[----:B------:R-:W-:Y:S02]  /*3460*/  LOP3.LUT R12, R12, UR7, RZ, 0x3c, !PT ;  /* 0x000000070c0c7c12 */ /* 0x000fe4000f8e3cff */
[----:B--2---:R-:W-:-:S04]  /*3470*/  SHF.L.U32 R4, R10, 0x1f, RZ ;  /* 0x0000001f0a047819 */ /* 0x004fc800000006ff */
[----:B------:R-:W2:Y:S02]  /*3480*/  SYNCS.PHASECHK.TRANS64.TRYWAIT P1, [R2+URZ+0x120], R4 ;  /* 0x00012004020075a7 */ /* 0x000ea400080211ff */
[----:B--2---:R-:W-:Y:S05]  /*3490*/  @!P1 BRA `(.L_x_60) ;  /* 0x0000006400dc9947 */ /* 0x004fea0003800000 */
.L_x_190:
[C---:B--2---:R-:W-:Y:S01]  /*34a0*/  LEA R4, R11.reuse, UR6, 0x4 ;  /* 0x000000060b047c11 */ /* 0x044fe2000f8e20ff */
[----:B------:R-:W-:Y:S01]  /*34b0*/  VIADD R2, R2, 0x130 ;  /* 0x0000013002027836 */ /* 0x000fe20000000000 */
[----:B------:R-:W-:Y:S01]  /*34c0*/  SEL R8, R8, RZ, P0 ;  /* 0x000000ff08087207 */ /* 0x000fe20000000000 */
[----:B------:R-:W-:-:S03]  /*34d0*/  VIADD R11, R11, 0x1 ;  /* 0x000000010b0b7836 */ /* 0x000fc60000000000 */
[----:B------:R-:W2:Y:S01]  /*34e0*/  LDS.128 R4, [R4+0x1b0] ;  /* 0x0001b00004047984 */ /* 0x000ea20000000c00 */
[----:B------:R-:W-:Y:S02]  /*34f0*/  PRMT R2, RZ, 0x654, R2 ;  /* 0x00000654ff027816 */ /* 0x000fe40000000002 */
[C---:B------:R-:W-:Y:S01]  /*3500*/  ISETP.NE.AND P1, PT, R11.reuse, 0x2, PT ;  /* 0x000000020b00780c */ /* 0x040fe20003f25270 */
[----:B------:R-:W-:Y:S01]  /*3510*/  @!PT LDS RZ, [RZ] ;  /* 0x00000000fffff984 */ /* 0x000fe20000000800 */
[----:B------:R-:W-:Y:S01]  /*3520*/  @!PT LDS RZ, [RZ] ;  /* 0x00000000fffff984 */ /* 0x000fe20000000800 */
[----:B------:R-:W-:Y:S01]  /*3530*/  @!PT LDS RZ, [RZ] ;  /* 0x00000000fffff984 */ /* 0x000fe20000000800 */
[----:B------:R-:W-:Y:S01]  /*3540*/  @!PT LDS RZ, [RZ] ;  /* 0x00000000fffff984 */ /* 0x000fe20000000800 */
[----:B------:R3:W-:Y:S06]  /*3550*/  MEMBAR.ALL.CTA ;  /* 0x0000000000007992 */ /* 0x0007ec0000008000 */
[----:B---3--:R-:W3:Y:S01]  /*3560*/  FENCE.VIEW.ASYNC.S ;  /* 0x00000000000073c6 */ /* 0x008ee20000000000 */
[----:B------:R-:W-:Y:S01]  /*3570*/  SEL R11, R11, RZ, P1 ;  /* 0x000000ff0b0b7207 */ /* 0x000fe20000800000 */
[----:B---3--:R3:W-:Y:S01]  /*3580*/  SYNCS.ARRIVE.TRANS64.RED.A1T0 RZ, [R2+URZ], RZ ;  /* 0x000000ff02ff79a7 */ /* 0x0087e200081004ff */
[----:B--2---:R-:W-:-:S02]  /*3590*/  LOP3.LUT P3, RZ, R6, 0x1, RZ, 0xc0, !PT ;  /* 0x0000000106ff7812 */ /* 0x004fc4000786c0ff */
[----:B------:R-:W-:-:S04]  /*35a0*/  SEL R4, RZ, 0x1, P1 ;  /* 0x00000001ff047807 */ /* 0x000fc80000800000 */
[----:B------:R-:W-:Y:S02]  /*35b0*/  LOP3.LUT R10, R10, R4, RZ, 0x3c, !PT ;  /* 0x000000040a0a7212 */ /* 0x000fe400078e3cff */
[----:B---3--:R-:W-:-:S04]  /*35c0*/  SEL R2, RZ, 0x1, P0 ;  /* 0x00000001ff027807 */ /* 0x008fc80000000000 */
[----:B------:R-:W-:Y:S01]  /*35d0*/  LOP3.LUT R9, R9, R2, RZ, 0x3c, !PT ;  /* 0x0000000209097212 */ /* 0x000fe200078e3cff */
[----:B------:R-:W-:Y:S06]  /*35e0*/  @P3 BRA `(.L_x_61) ;  /* 0xfffffffc002c3947 */ /* 0x000fec000383ffff */
[----:B------:R-:W-:Y:S01]  /*35f0*/  ULEA UR4, UR5, UR6, 0x3 ;  /* 0x0000000605047291 */ /* 0x000fe2000f8e18ff */
[----:B------:R-:W-:-:S08]  /*3600*/  SHF.L.U32 R2, R12, 0x1f, RZ ;  /* 0x0000001f0c027819 */ /* 0x000fd000000006ff */
[----:B------:R-:W2:Y:S02]  /*3610*/  SYNCS.PHASECHK.TRANS64 P0, [UR4+0x130], R2 ;  /* 0x00013002ff0075a7 */ /* 0x000ea40008001004 */
[----:B--2---:R-:W-:Y:S05]  /*3620*/  @P0 BRA `(.L_x_62) ;  /* 0x0000000000080947 */ /* 0x004fea0003800000 */
[----:B------:R-:W2:Y:S02]  /*3630*/  SYNCS.PHASECHK.TRANS64.TRYWAIT P0, [UR4+0x130], R2 ;  /* 0x00013002ff0075a7 */ /* 0x000ea40008001104 */
[----:B--2---:R-:W-:Y:S05]  /*3640*/  @!P0 BRA `(.L_x_63) ;  /* 0x0000006400848947 */ /* 0x004fea0003800000 */
.L_x_62:
[----:B------:R-:W-:-:S04]  /*3650*/  UIADD3 UR7, UPT, UPT, UR5, 0x1, URZ ;  /* 0x0000000105077890 */ /* 0x000fc8000fffe0ff */
[----:B------:R-:W-:-:S04]  /*3660*/  UISETP.NE.AND UP0, UPT, UR7, 0x2, UPT ;  /* 0x000000020700788c */ /* 0x000fc8000bf05270 */
[----:B------:R-:W-:Y:S02]  /*3670*/  USEL UR8, URZ, 0x1, UP0 ;  /* 0x00000001ff087887 */ /* 0x000fe40008000000 */
[----:B------:R-:W-:-:S04]  /*3680*/  USEL UR7, UR7, URZ, UP0 ;  /* 0x000000ff07077287 */ /* 0x000fc80008000000 */
[----:B------:R-:W-:Y:S01]  /*3690*/  ULEA UR7, UR7, UR6, 0x3 ;  /* 0x0000000607077291 */ /* 0x000fe2000f8e18ff */
[----:B--2---:R-:W-:-:S04]  /*36a0*/  LOP3.LUT R2, R12, UR8, RZ, 0x3c, !PT ;  /* 0x000000080c027c12 */ /* 0x004fc8000f8e3cff */
[----:B------:R-:W-:-:S04]  /*36b0*/  SHF.L.U32 R0, R2, 0x1f, RZ ;  /* 0x0000001f02007819 */ /* 0x000fc800000006ff */
[----:B------:R-:W2:Y:S02]  /*36c0*/  SYNCS.PHASECHK.TRANS64 P0, [UR7+0x130], R0 ;  /* 0x00013000ff0075a7 */ /* 0x000ea40008001007 */
[----:B-12---:R-:W-:Y:S05]  /*36d0*/  @P0 EXIT ;  /* 0x000000000000094d */ /* 0x006fea0003800000 */
[----:B------:R-:W-:Y:S02]  /*36e0*/  SHF.L.U32 R2, R2, 0x1f, RZ ;  /* 0x0000001f02027819 */ /* 0x000fe400000006ff */
[----:B------:R-:W-:-:S07]  /*36f0*/  MOV R0, UR7 ;  /* 0x0000000700007c02 */ /* 0x000fce0008000f00 */
.L_x_64:
[----:B-1----:R1:W2:Y:S02]  /*3700*/  SYNCS.PHASECHK.TRANS64.TRYWAIT P0, [R0+URZ+0x130], R2 ;  /* 0x00013002000075a7 */ /* 0x0022a400080011ff */
[----:B--2---:R-:W-:Y:S05]  /*3710*/  @!P0 NANOSLEEP.SYNCS 0x989680 ;  /* 0x009896800000895d */ /* 0x004fea0003900000 */
[----:B------:R-:W2:Y:S02]  /*3720*/  @!P0 SYNCS.PHASECHK.TRANS64 P0, [R0+URZ+0x130], R2 ;  /* 0x00013002000085a7 */ /* 0x000ea400080010ff */
[----:B--2---:R-:W-:Y:S05]  /*3730*/  @P0 EXIT ;  /* 0x000000000000094d */ /* 0x004fea0003800000 */
[----:B------:R-:W-:Y:S05]  /*3740*/  BRA `(.L_x_64) ;  /* 0xfffffffc00ec7947 */ /* 0x000fea000383ffff */
.L_x_57:
[----:B------:R-:W-:Y:S05]  /*3750*/  BRA.U UP5, `(.L_x_65) ;  /* 0x0000001105d87547 */ /* 0x000fea000b800000 */
[----:B------:R-:W-:Y:S01]  /*3760*/  UMOV UR4, 0x40 ;  /* 0x0000004000047882 */ /* 0x000fe20000000000 */
[----:B------:R-:W-:Y:S01]  /*3770*/  NOP ;  /* 0x0000000000007918 */ /* 0x000fe20000000000 */
[----:B------:R-:W-:Y:S01]  /*3780*/  ULEA UR5, UR47, UR4, 0x18 ;  /* 0x000000042f057291 */ /* 0x000fe2000f8ec0ff */
[----:B------:R-:W-:Y:S02]  /*3790*/  UMOV UR6, 0x400 ;  /* 0x0000040000067882 */ /* 0x000fe40000000000 */
[----:B------:R-:W-:-:S06]  /*37a0*/  ULEA UR6, UR47, UR6, 0x18 ;  /* 0x000000062f067291 */ /* 0x000fcc000f8ec0ff */
[----:B------:R-:W2:Y:S02]  /*37b0*/  LDS.U8 R0, [UR5+0x1c] ;  /* 0x00001c05ff007984 */ /* 0x000ea40008000000 */
[----:B--2---:R-:W-:-:S13]  /*37c0*/  ISETP.NE.AND P0, PT, R0, RZ, PT ;  /* 0x000000ff0000720c */ /* 0x004fda0003f05270 */
[----:B------:R-:W-:Y:S05]  /*37d0*/  @P0 BRA `(.L_x_66) ;  /* 0x0000000400080947 */ /* 0x000fea0003800000 */
[----:B------:R-:W-:Y:S02]  /*37e0*/  UISETP.NE.U32.AND UP1, UPT, UR48, 0x1, UPT ;  /* 0x000000013000788c */ /* 0x000fe4000bf25070 */
[----:B------:R-:W-:-:S07]  /*37f0*/  UIADD3 UR7, UPT, UPT, UR5, 0x8, URZ ;  /* 0x0000000805077890 */ /* 0x000fce000fffe0ff */
[----:B------:R-:W-:Y:S05]  /*3800*/  BRA.U !UP1, `(.L_x_67) ;  /* 0x00000001099c7547 */ /* 0x000fea000b800000 */
[----:B------:R-:W-:Y:S01]  /*3810*/  ELECT P0, URZ, PT ;  /* 0x0000000000ff782f */ /* 0x000fe20003800000 */
[----:B------:R-:W-:-:S12]  /*3820*/  BSSY B0, `(.L_x_67) ;  /* 0x0000025000007945 */ /* 0x000fd80003800000 */
[----:B------:R-:W-:Y:S05]  /*3830*/  @!P0 BRA `(.L_x_68) ;  /* 0x00000000008c8947 */ /* 0x000fea0003800000 */
[----:B------:R-:W-:-:S05]  /*3840*/  UMOV UR4, 0x10 ;  /* 0x0000001000047882 */ /* 0x000fca0000000000 */
[----:B------:R-:W-:Y:S04]  /*3850*/  DEPBAR.LE SB2, 0x36 ;  /* 0x0000ad800000791a */ /* 0x000fe80000000000 */
[----:B------:R-:W2:Y:S02]  /*3860*/  UTCATOMSWS.2CTA.FIND_AND_SET.ALIGN UP0, UR4, UR4 ;  /* 0x00000004000475e3 */ /* 0x000ea40008200800 */
[----:B--2---:R-:W-:Y:S01]  /*3870*/  MOV R10, UR4 ;  /* 0x00000004000a7c02 */ /* 0x004fe20008000f00 */
[----:B------:R-:W-:Y:S06]  /*3880*/  BRA.U UP0, `(.L_x_69) ;  /* 0x0000000100187547 */ /* 0x000fec000b800000 */
.L_x_70:
[----:B------:R-:W-:Y:S05]  /*3890*/  NANOSLEEP 0x64 ;  /* 0x000000640000795d */ /* 0x000fea0003800000 */
[----:B------:R-:W-:-:S05]  /*38a0*/  UMOV UR4, 0x10 ;  /* 0x0000001000047882 */ /* 0x000fca0000000000 */
[----:B------:R-:W-:Y:S04]  /*38b0*/  DEPBAR.LE SB2, 0x36 ;  /* 0x0000ad800000791a */ /* 0x000fe80000000000 */
[----:B------:R-:W2:Y:S02]  /*38c0*/  UTCATOMSWS.2CTA.FIND_AND_SET.ALIGN UP0, UR4, UR4 ;  /* 0x00000004000475e3 */ /* 0x000ea40008200800 */
[----:B--2---:R-:W-:Y:S01]  /*38d0*/  MOV R10, UR4 ;  /* 0x00000004000a7c02 */ /* 0x004fe20008000f00 */
[----:B------:R-:W-:Y:S05]  /*38e0*/  BRA.U !UP0, `(.L_x_70) ;  /* 0xfffffffd08e87547 */ /* 0x000fea000b83ffff */
.L_x_69:
[----:B------:R-:W2:Y:S01]  /*38f0*/  LDS R6, [UR5+0x10] ;  /* 0x00001005ff067984 */ /* 0x000ea20008000800 */
[----:B------:R-:W-:Y:S01]  /*3900*/  IMAD.U32 R0, RZ, RZ, UR6 ;  /* 0x00000006ff007e24 */ /* 0x000fe2000f8e00ff */
[----:B------:R-:W-:-:S03]  /*3910*/  MOV R4, UR49 ;  /* 0x0000003100047c02 */ /* 0x000fc60008000f00 */
[----:B------:R-:W-:Y:S01]  /*3920*/  VIADD R0, R0, 0x1d0 ;  /* 0x000001d000007836 */ /* 0x000fe20000000000 */
[----:B--2---:R-:W-:-:S04]  /*3930*/  SHF.L.U32 R6, R6, 0x1f, RZ ;  /* 0x0000001f06067819 */ /* 0x004fc800000006ff */
[----:B------:R-:W2:Y:S02]  /*3940*/  SYNCS.PHASECHK.TRANS64.TRYWAIT P0, [UR5+0x8], R6 ;  /* 0x00000806ff0075a7 */ /* 0x000ea40008001105 */
[----:B--2---:R-:W-:Y:S05]  /*3950*/  @P0 BRA `(.L_x_71) ;  /* 0x0000000000080947 */ /* 0x004fea0003800000 */
[----:B------:R-:W2:Y:S02]  /*3960*/  SYNCS.PHASECHK.TRANS64.TRYWAIT P0, [UR5+0x8], R6 ;  /* 0x00000806ff0075a7 */ /* 0x000ea40008001105 */
[----:B--2---:R-:W-:Y:S05]  /*3970*/  @!P0 BRA `(.L_x_72) ;  /* 0x0000006000d08947 */ /* 0x004fea0003800000 */
.L_x_71:
[----:B------:R-:W-:Y:S01]  /*3980*/  PRMT R4, R4, 0x654, R0 ;  /* 0x0000065404047816 */ /* 0x000fe20000000000 */
[----:B------:R-:W-:Y:S01]  /*3990*/  HFMA2 R0, -RZ, RZ, 0, 5.9604644775390625e-08 ;  /* 0x00000001ff007431 */ /* 0x000fe200000001ff */
[----:B------:R-:W-:Y:S01]  /*39a0*/  UPRMT UR4, UR49, 0x654, UR7 ;  /* 0x0000065431047896 */ /* 0x000fe20008000007 */
[----:B------:R-:W-:Y:S02]  /*39b0*/  IMAD.MOV.U32 R8, RZ, RZ, 0xffff ;  /* 0x0000ffffff087424 */ /* 0x000fe400078e00ff */
[----:B--2---:R-:W-:Y:S02]  /*39c0*/  IMAD.MOV.U32 R6, RZ, RZ, 0x4 ;  /* 0x00000004ff067424 */ /* 0x004fe400078e00ff */
[----:B------:R-:W-:Y:S01]  /*39d0*/  IMAD.SHL.U32 R9, R10, 0x20, RZ ;  /* 0x000000200a097824 */ /* 0x000fe200078e00ff */
[----:B------:R-:W-:Y:S02]  /*39e0*/  MOV R5, UR4 ;  /* 0x0000000400057c02 */ /* 0x000fe40008000f00 */
[-C--:B------:R-:W-:Y:S01]  /*39f0*/  SHF.L.U32 R8, R8, R10.reuse, RZ ;  /* 0x0000000a08087219 */ /* 0x080fe200000006ff */
[----:B------:R2:W-:Y:S01]  /*3a00*/  SYNCS.ARRIVE.TRANS64.RED RZ, [UR4], R6 ;  /* 0x00000006ffff79a7 */ /* 0x0005e20008000404 */
[----:B------:R-:W-:Y:S01]  /*3a10*/  SHF.L.U32 R7, R0, R10, RZ ;  /* 0x0000000a00077219 */ /* 0x000fe200000006ff */
[----:B------:R2:W-:Y:S04]  /*3a20*/  STS [UR6+0x1d0], R9 ;  /* 0x0001d009ff007988 */ /* 0x0005e80008000806 */
[----:B------:R2:W-:Y:S04]  /*3a30*/  STAS [R4.64], R10 ;  /* 0x0000000a04007dbd */ /* 0x0005e8000c0008ff */
[----:B------:R2:W-:Y:S04]  /*3a40*/  ATOMS.OR RZ, [UR5+0x14], R8 ;  /* 0x00001408ffff798c */ /* 0x0005e8000b000005 */
[----:B------:R2:W-:Y:S04]  /*3a50*/  ATOMS.OR RZ, [UR5+0x18], R7 ;  /* 0x00001807ffff798c */ /* 0x0005e8000b000005 */
[----:B------:R2:W-:Y:S02]  /*3a60*/  ATOMS.XOR RZ, [UR5+0x10], R0 ;  /* 0x00001000ffff798c */ /* 0x0005e4000b800005 */
.L_x_68:
[----:B-1----:R-:W-:Y:S05]  /*3a70*/  BSYNC B0 ;  /* 0x0000000000007941 */ /* 0x002fea0003800000 */
.L_x_67:
[----:B------:R-:W-:Y:S05]  /*3a80*/  BRA.U UP1, `(.L_x_73) ;  /* 0x00000001016c7547 */ /* 0x000fea000b800000 */
[----:B------:R-:W-:-:S03]  /*3a90*/  UMOV UR4, 0xffffffff ;  /* 0xffffffff00047882 */ /* 0x000fc60000000000 */
[----:B------:R-:W-:Y:S05]  /*3aa0*/  BRA.DIV UR4, `(.L_x_74) ;  /* 0x00000062049c7947 */ /* 0x000fea000b800000 */
[----:B------:R-:W-:-:S13]  /*3ab0*/  ELECT P6, URZ, PT ;  /* 0x0000000000ff782f */ /* 0x000fda00038c0000 */
.L_x_194:
[----:B------:R-:W-:Y:S05]  /*3ac0*/  @!P6 BRA `(.L_x_73) ;  /* 0x00000000005ce947 */ /* 0x000fea0003800000 */
[----:B--2---:R-:W2:Y:S02]  /*3ad0*/  LDS R4, [UR5+0x10] ;  /* 0x00001005ff047984 */ /* 0x004ea40008000800 */
[----:B--2---:R-:W-:-:S04]  /*3ae0*/  SHF.L.U32 R4, R4, 0x1f, RZ ;  /* 0x0000001f04047819 */ /* 0x004fc800000006ff */
[----:B------:R-:W2:Y:S02]  /*3af0*/  SYNCS.PHASECHK.TRANS64.TRYWAIT P0, [UR5+0x8], R4 ;  /* 0x00000804ff0075a7 */ /* 0x000ea40008001105 */
[----:B--2---:R-:W-:Y:S05]  /*3b00*/  @P0 BRA `(.L_x_75) ;  /* 0x0000000000080947 */ /* 0x004fea0003800000 */
[----:B------:R-:W2:Y:S02]  /*3b10*/  SYNCS.PHASECHK.TRANS64.TRYWAIT P0, [UR5+0x8], R4 ;  /* 0x00000804ff0075a7 */ /* 0x000ea40008001105 */
[----:B--2---:R-:W-:Y:S05]  /*3b20*/  @!P0 BRA `(.L_x_76) ;  /* 0x00000060009c8947 */ /* 0x004fea0003800000 */
.L_x_75:
[----:B------:R-:W3:Y:S01]  /*3b30*/  LDS R6, [UR6+0x1d0] ;  /* 0x0001d006ff067984 */ /* 0x000ee20008000800 */
[----:B--2---:R-:W-:Y:S02]  /*3b40*/  HFMA2 R0, -RZ, RZ, 0, 5.9604644775390625e-08 ;  /* 0x00000001ff007431 */ /* 0x004fe400000001ff */
[----:B------:R-:W-:Y:S01]  /*3b50*/  IMAD.MOV.U32 R4, RZ, RZ, 0xffff ;  /* 0x0000ffffff047424 */ /* 0x000fe200078e00ff */
[----:B------:R-:W-:Y:S01]  /*3b60*/  UPRMT UR4, UR49, 0x654, UR7 ;  /* 0x0000065431047896 */ /* 0x000fe20008000007 */
[----:B---3--:R-:W-:-:S03]  /*3b70*/  IMAD.SHL.U32 R5, R6, 0x20, RZ ;  /* 0x0000002006057824 */ /* 0x008fc600078e00ff */
[-C--:B------:R-:W-:Y:S02]  /*3b80*/  SHF.L.U32 R4, R4, R6.reuse, RZ ;  /* 0x0000000604047219 */ /* 0x080fe400000006ff */
[----:B------:R-:W-:Y:S01]  /*3b90*/  SHF.L.U32 R6, R0, R6, RZ ;  /* 0x0000000600067219 */ /* 0x000fe200000006ff */
[----:B------:R3:W-:Y:S04]  /*3ba0*/  STS [UR6+0x1d0], R5 ;  /* 0x0001d005ff007988 */ /* 0x0007e80008000806 */
[----:B------:R3:W-:Y:S04]  /*3bb0*/  ATOMS.OR RZ, [UR5+0x14], R4 ;  /* 0x00001404ffff798c */ /* 0x0007e8000b000005 */
[----:B------:R3:W-:Y:S01]  /*3bc0*/  ATOMS.OR RZ, [UR5+0x18], R6 ;  /* 0x00001806ffff798c */ /* 0x0007e2000b000005 */
[----:B------:R-:W-:Y:S03]  /*3bd0*/  SYNCS.ARRIVE.TRANS64.RED.A1T0 RZ, [UR4], RZ ;  /* 0x000000ffffff79a7 */ /* 0x000fe60008100404 */
[----:B------:R3:W-:Y:S01]  /*3be0*/  ATOMS.XOR RZ, [UR5+0x10], R0 ;  /* 0x00001000ffff798c */ /* 0x0007e2000b800005 */
[----:B------:R-:W-:Y:S05]  /*3bf0*/  BRA `(.L_x_73) ;  /* 0x0000000000107947 */ /* 0x000fea0003800000 */
.L_x_66:
[----:B------:R-:W-:Y:S02]  /*3c00*/  MOV R0, 0xffffffff ;  /* 0xffffffff00007802 */ /* 0x000fe40000000f00 */
[----:B------:R-:W-:-:S03]  /*3c10*/  MOV R4, 0x3c40 ;  /* 0x00003c4000047802 */ /* 0x000fc60000000f00 */
[----:B------:R2:W-:Y:S04]  /*3c20*/  STS [UR6+0x1d0], R0 ;  /* 0x0001d000ff007988 */ /* 0x0005e80008000806 */
[----:B-12--5:R-:W-:Y:S05]  /*3c30*/  CALL.REL.NOINC `($__internal_1_$__cuda_sm10x_tcgen05_guardrail_trap_phase_invalid_during_alloc) ;  /* 0x0000006800707944 */ /* 0x026fea0003c00000 */
.L_x_73:
[----:B------:R-:W-:Y:S05]  /*3c40*/  WARPSYNC.ALL ;  /* 0x0000000000007948 */ /* 0x000fea0003800000 */
[----:B------:R-:W4:Y:S01]  /*3c50*/  S2UR UR4, SR_CgaCtaId ;  /* 0x00000000000479c3 */ /* 0x000f220000008800 */
[----:B------:R-:W-:Y:S01]  /*3c60*/  UMOV UR26, 0x400 ;  /* 0x00000400001a7882 */ /* 0x000fe20000000000 */
[----:B------:R-:W-:-:S06]  /*3c70*/  NOP ;  /* 0x0000000000007918 */ /* 0x000fcc0000000000 */
[----:B------:R-:W-:Y:S06]  /*3c80*/  BAR.ARV 0x6, 0xa0 ;  /* 0x0182800000007b1d */ /* 0x000fec0000002000 */
[----:B------:R-:W1:Y:S01]  /*3c90*/  LDCU UR6, c[0x0][0x38c] ;  /* 0x00007180ff0677ac */ /* 0x000e620008000800 */
[----:B------:R-:W-:Y:S01]  /*3ca0*/  LOP3.LUT R3, R3, 0xffff, RZ, 0xc0, !PT ;  /* 0x0000ffff03037812 */ /* 0x000fe200078ec0ff */
[----:B--2---:R-:W-:Y:S01]  /*3cb0*/  IMAD.MOV.U32 R9, RZ, RZ, 0x1 ;  /* 0x00000001ff097424 */ /* 0x004fe200078e00ff */
[----:B------:R-:W-:Y:S01]  /*3cc0*/  LOP3.LUT R2, R2, 0xffff, RZ, 0xc0, !PT ;  /* 0x0000ffff02027812 */ /* 0x000fe200078ec0ff */
[----:B------:R-:W-:Y:S01]  /*3cd0*/  IMAD.MOV.U32 R8, RZ, RZ, RZ ;  /* 0x000000ffff087224 */ /* 0x000fe200078e00ff */
[----:B------:R-:W-:Y:S01]  /*3ce0*/  R2UR UR28, R3 ;  /* 0x00000000031c72ca */ /* 0x000fe200000e0000 */
[----:B------:R-:W-:Y:S01]  /*3cf0*/  UMOV UR32, URZ ;  /* 0x000000ff00207c82 */ /* 0x000fe20008000000 */
[----:B------:R-:W-:-:S02]  /*3d00*/  R2UR UR42, R2 ;  /* 0x00000000022a72ca */ /* 0x000fc400000e0000 */
[----:B------:R-:W-:Y:S01]  /*3d10*/  CS2R R2, SRZ ;  /* 0x0000000000027805 */ /* 0x000fe2000001ff00 */
[----:B------:R-:W-:Y:S01]  /*3d20*/  UMOV UR23, URZ ;  /* 0x000000ff00177c82 */ /* 0x000fe20008000000 */
[----:B----4-:R-:W-:Y:S01]  /*3d30*/  ULEA UR26, UR4, UR26, 0x18 ;  /* 0x0000001a041a7291 */ /* 0x010fe2000f8ec0ff */
[----:B------:R-:W-:Y:S01]  /*3d40*/  UMOV UR22, URZ ;  /* 0x000000ff00167c82 */ /* 0x000fe20008000000 */
[----:B------:R-:W-:Y:S02]  /*3d50*/  UISETP.NE.AND UP3, UPT, UR48, URZ, UPT ;  /* 0x000000ff3000728c */ /* 0x000fe4000bf65270 */
[----:B------:R-:W-:Y:S02]  /*3d60*/  UIADD3 UR5, UPT, UPT, UR26, 0x4300, URZ ;  /* 0x000043001a057890 */ /* 0x000fe4000fffe0ff */
[----:B------:R-:W-:-:S03]  /*3d70*/  UIADD3 UR4, UPT, UPT, UR26, 0x1e300, URZ ;  /* 0x0001e3001a047890 */ /* 0x000fc6000fffe0ff */
[----:B---3--:R-:W2:Y:S01]  /*3d80*/  LDS R0, [UR26+0x1d0] ;  /* 0x0001d01aff007984 */ /* 0x008ea20008000800 */
[----:B-1----:R-:W-:Y:S02]  /*3d90*/  UIADD3 UR6, UPT, UPT, UR6, 0x3f, URZ ;  /* 0x0000003f06067890 */ /* 0x002fe4000fffe0ff */
[----:B------:R-:W-:Y:S02]  /*3da0*/  USHF.R.U32.HI UR5, URZ, 0x4, UR5 ;  /* 0x00000004ff057899 */ /* 0x000fe40008011605 */
[----:B------:R-:W-:Y:S02]  /*3db0*/  USHF.R.S32.HI UR33, URZ, 0x1f, UR6 ;  /* 0x0000001fff217899 */ /* 0x000fe40008011406 */
[----:B------:R-:W-:Y:S02]  /*3dc0*/  USHF.R.U32.HI UR4, URZ, 0x4, UR4 ;  /* 0x00000004ff047899 */ /* 0x000fe40008011604 */
[----:B------:R-:W-:Y:S02]  /*3dd0*/  ULEA.HI UR33, UR33, UR6, URZ, 0x6 ;  /* 0x0000000621217291 */ /* 0x000fe4000f8f30ff */
[----:B------:R-:W-:-:S02]  /*3de0*/  ULOP3.LUT UR5, UR5, 0x3fff, URZ, 0xc0, !UPT ;  /* 0x00003fff05057892 */ /* 0x000fc4000f8ec0ff */
[----:B------:R-:W-:Y:S02]  /*3df0*/  USHF.R.S32.HI UR33, URZ, 0x6, UR33 ;  /* 0x00000006ff217899 */ /* 0x000fe40008011421 */
[----:B------:R-:W-:Y:S02]  /*3e00*/  ULOP3.LUT UR30, UR4, 0x3fff, URZ, 0xc0, !UPT ;  /* 0x00003fff041e7892 */ /* 0x000fe4000f8ec0ff */
[----:B------:R-:W-:Y:S01]  /*3e10*/  UISETP.LT.AND UP0, UPT, UR33, 0x1, UPT ;  /* 0x000000012100788c */ /* 0x000fe2000bf01270 */
[----:B------:R-:W-:Y:S01]  /*3e20*/  UMOV UR40, 0x0 ;  /* 0x0000000000287882 */ /* 0x000fe20000000000 */
[----:B------:R-:W-:Y:S01]  /*3e30*/  UMOV UR41, 0x8200010 ;  /* 0x0820001000297882 */ /* 0x000fe20000000000 */
[----:B------:R-:W-:Y:S02]  /*3e40*/  ULOP3.LUT UR29, UR5, 0x10000, URZ, 0xfc, !UPT ;  /* 0x00010000051d7892 */ /* 0x000fe4000f8efcff */
[----:B------:R-:W-:Y:S02]  /*3e50*/  ULOP3.LUT UR30, UR30, 0x10000, URZ, 0xfc, !UPT ;  /* 0x000100001e1e7892 */ /* 0x000fe4000f8efcff */
[----:B------:R-:W-:Y:S01]  /*3e60*/  USEL UR43, UR33, 0x1, !UP0 ;  /* 0x00000001212b7887 */ /* 0x000fe2000c000000 */
[----:B------:R-:W-:Y:S01]  /*3e70*/  UMOV UR38, 0x0 ;  /* 0x0000000000267882 */ /* 0x000fe20000000000 */
[----:B------:R-:W-:Y:S01]  /*3e80*/  UMOV UR39, 0x8200010 ;  /* 0x0820001000277882 */ /* 0x000fe20000000000 */
[----:B------:R-:W-:Y:S01]  /*3e90*/  UMOV UR36, 0x0 ;  /* 0x0000000000247882 */ /* 0x000fe20000000000 */
[----:B------:R-:W-:Y:S01]  /*3ea0*/  UMOV UR37, 0x8200010 ;  /* 0x0820001000257882 */ /* 0x000fe20000000000 */
[----:B------:R-:W-:Y:S01]  /*3eb0*/  UMOV UR34, 0x0 ;  /* 0x0000000000227882 */ /* 0x000fe20000000000 */
[----:B------:R-:W-:Y:S01]  /*3ec0*/  UMOV UR35, 0x8200010 ;  /* 0x0820001000237882 */ /* 0x000fe20000000000 */
[----:B--2---:R-:W-:-:S15]  /*3ed0*/  R2UR UR44, R0 ;  /* 0x00000000002c72ca */ /* 0x004fde00000e0000 */
.L_x_84:
[C---:B------:R-:W-:Y:S02]  /*3ee0*/  LEA R0, R8.reuse, UR26, 0x3 ;  /* 0x0000001a08007c11 */ /* 0x040fe4000f8e18ff */
[----:B------:R-:W-:Y:S02]  /*3ef0*/  SHF.L.U32 R4, R3, 0x1f, RZ ;  /* 0x0000001f03047819 */ /* 0x000fe400000006ff */
[----:B------:R-:W-:Y:S02]  /*3f00*/  LEA R5, R8, UR26, 0x4 ;  /* 0x0000001a08057c11 */ /* 0x000fe4000f8e20ff */
[----:B------:R-:W1:Y:S02]  /*3f10*/  SYNCS.PHASECHK.TRANS64.TRYWAIT P0, [R0+URZ+0x120], R4 ;  /* 0x00012004000075a7 */ /* 0x000e6400080011ff */
[----:B-1-3--:R-:W-:Y:S05]  /*3f20*/  @!P0 BRA `(.L_x_77) ;  /* 0x0000005c00b48947 */ /* 0x00afea0003800000 */
.L_x_195:
[----:B-1----:R-:W1:Y:S01]  /*3f30*/  LDS.128 R4, [R5+0x1b0] ;  /* 0x0001b00005047984 */ /* 0x002e620000000c00 */
[----:B------:R-:W-:Y:S02]  /*3f40*/  VIADD R0, R0, 0x130 ;  /* 0x0000013000007836 */ /* 0x000fe40000000000 */
[----:B------:R-:W-:Y:S01]  /*3f50*/  VIADD R8, R8, 0x1 ;  /* 0x0000000108087836 */ /* 0x000fe20000000000 */
[----:B------:R-:W-:Y:S01]  /*3f60*/  @!PT LDS RZ, [RZ] ;  /* 0x00000000fffff984 */ /* 0x000fe20000000800 */
[----:B------:R-:W-:Y:S01]  /*3f70*/  @!PT LDS RZ, [RZ] ;  /* 0x00000000fffff984 */ /* 0x000fe20000000800 */
[----:B------:R-:W-:Y:S01]  /*3f80*/  @!PT LDS RZ, [RZ] ;  /* 0x00000000fffff984 */ /* 0x000fe20000000800 */
[----:B------:R-:W-:Y:S01]  /*3f90*/  @!PT LDS RZ, [RZ] ;  /* 0x00000000fffff984 */ /* 0x000fe20000000800 */
[----:B------:R2:W-:Y:S06]  /*3fa0*/  MEMBAR.ALL.CTA ;  /* 0x0000000000007992 */ /* 0x0005ec0000008000 */
[----:B--2---:R-:W2:Y:S01]  /*3fb0*/  FENCE.VIEW.ASYNC.S ;  /* 0x00000000000073c6 */ /* 0x004ea20000000000 */
[----:B------:R-:W-:-:S04]  /*3fc0*/  PRMT R0, RZ, 0x654, R0 ;  /* 0x00000654ff007816 */ /* 0x000fc80000000000 */
[----:B--2---:R2:W-:Y:S01]  /*3fd0*/  SYNCS.ARRIVE.TRANS64.RED.A1T0 RZ, [R0+URZ], RZ ;  /* 0x000000ff00ff79a7 */ /* 0x0045e200081004ff */
[----:B-1----:R-:W-:Y:S01]  /*3fe0*/  LOP3.LUT P1, RZ, R6, 0x1, RZ, 0xc0, !PT ;  /* 0x0000000106ff7812 */ /* 0x002fe2000782c0ff */
[----:B--2---:R-:W-:-:S12]  /*3ff0*/  BRA.U UP3, `(.L_x_78) ;  /* 0x0000000503087547 */ /* 0x004fd8000b800000 */
[----:B------:R-:W1:Y:S01]  /*4000*/  LDCU UR4, c[0x0][0x38c] ;  /* 0x00007180ff0477ac */ /* 0x000e620008000800 */
[----:B------:R-:W-:Y:S02]  /*4010*/  PLOP3.LUT P2, PT, PT, PT, PT, 0x80, 0x8 ;  /* 0x000000000008781c */ /* 0x000fe40003f4f070 */
[----:B------:R-:W-:Y:S01]  /*4020*/  SHF.L.U32 R4, R9, 0x1f, RZ ;  /* 0x0000001f09047819 */ /* 0x000fe200000006ff */
[----:B------:R-:W-:Y:S02]  /*4030*/  ULEA UR31, UR32, UR26, 0x3 ;  /* 0x0000001a201f7291 */ /* 0x000fe4000f8e18ff */
[----:B------:R-:W-:Y:S02]  /*4040*/  ULEA UR11, UR32, UR44, 0x6 ;  /* 0x0000002c200b7291 */ /* 0x000fe4000f8e30ff */
[----:B-1----:R-:W-:-:S06]  /*4050*/  UISETP.GE.AND UP0, UPT, UR4, 0x1, UPT ;  /* 0x000000010400788c */ /* 0x002fcc000bf06270 */
[----:B------:R-:W-:-:S05]  /*4060*/  PLOP3.LUT P0, PT, PT, PT, UP0, 0x80, 0x8 ;  /* 0x000000000008781c */ /* 0x000fca0003f0f008 */
[----:B------:R-:W-:-:S08]  /*4070*/  @UP0 ULEA UR4, UR23, UR26, 0x3 ;  /* 0x0000001a17040291 */ /* 0x000fd0000f8e18ff */
[----:B------:R-:W-:-:S04]  /*4080*/  @P0 SHF.L.U32 R0, R2, 0x1f, RZ ;  /* 0x0000001f02000819 */ /* 0x000fc800000006ff */
[----:B------:R1:W2:Y:S01]  /*4090*/  @P0 SYNCS.PHASECHK.TRANS64.TRYWAIT P2, [UR4], R0 ;  /* 0x00000000ff0005a7 */ /* 0x0002a20008041104 */
[----:B------:R-:W3:Y:S02]  /*40a0*/  SYNCS.PHASECHK.TRANS64.TRYWAIT P0, [UR31+0x160], R4 ;  /* 0x00016004ff0075a7 */ /* 0x000ee4000800111f */
[----:B-123--:R-:W-:Y:S05]  /*40b0*/  @!P0 BRA `(.L_x_79) ;  /* 0x0000005c00648947 */ /* 0x00efea0003800000 */
.L_x_197:
[----:B------:R-:W-:Y:S01]  /*40c0*/  UMOV UR27, UR22 ;  /* 0x00000016001b7c82 */ /* 0x000fe20008000000 */
[----:B------:R-:W-:Y:S05]  /*40d0*/  BRA.U !UP0, `(.L_x_80) ;  /* 0x0000000108c07547 */ /* 0x000fea000b800000 */
[----:B------:R-:W-:Y:S02]  /*40e0*/  UIADD3 UR27, UPT, UPT, UR43, UR22, URZ ;  /* 0x000000162b1b7290 */ /* 0x000fe4000fffe0ff */
[----:B------:R-:W-:Y:S01]  /*40f0*/  UPLOP3.LUT UP2, UPT, UPT, UPT, UPT, 0x40, 0x4 ;  /* 0x000000000004789c */ /* 0x000fe20003f4e870 */
[----:B------:R-:W-:Y:S01]  /*4100*/  UMOV UR24, UR33 ;  /* 0x0000002100187c82 */ /* 0x000fe20008000000 */
[----:B------:R-:W-:-:S09]  /*4110*/  UMOV UR10, UR23 ;  /* 0x00000017000a7c82 */ /* 0x000fd20008000000 */
.L_x_83:
[----:B--2---:R-:W-:Y:S01]  /*4120*/  ULEA UR5, UR10, UR26, 0x3 ;  /* 0x0000001a0a057291 */ /* 0x004fe2000f8e18ff */
[----:B---3--:R-:W-:Y:S11]  /*4130*/  @P2 BRA `(.L_x_81) ;  /* 0x00000000000c2947 */ /* 0x008ff60003800000 */
[----:B-1----:R-:W-:Y:S04]  /*4140*/  SHF.L.U32 R4, R2, 0x1f, RZ ;  /* 0x0000001f02047819 */ /* 0x002fe800000006ff */
[----:B------:R-:W1:Y:S02]  /*4150*/  SYNCS.PHASECHK.TRANS64.TRYWAIT P0, [UR5], R4 ;  /* 0x00000004ff0075a7 */ /* 0x000e640008001105 */
[----:B-1----:R-:W-:Y:S05]  /*4160*/  @!P0 BRA `(.L_x_82) ;  /* 0x0000005c00508947 */ /* 0x002fea0003800000 */
.L_x_81:
[----:B------:R-:W-:Y:S01]  /*4170*/  UISETP.NE.AND UP0, UPT, UR24, 0x1, UPT ;  /* 0x000000011800788c */ /* 0x000fe2000bf05270 */
[----:B------:R-:W-:Y:S01]  /*4180*/  PLOP3.LUT P2, PT, PT, PT, PT, 0x80, 0x8 ;  /* 0x000000000008781c */ /* 0x000fe20003f4f070 */
[----:B------:R-:W-:Y:S02]  /*4190*/  UIADD3 UR4, UPT, UPT, UR10, 0x1, URZ ;  /* 0x000000010a047890 */ /* 0x000fe4000fffe0ff */
[----:B------:R-:W-:Y:S02]  /*41a0*/  UIADD3 UR25, UPT, UPT, UR5, 0x68, URZ ;  /* 0x0000006805197890 */ /* 0x000fe4000fffe0ff */
[----:B------:R-:W-:Y:S01]  /*41b0*/  UISETP.NE.AND UP1, UPT, UR4, 0xd, UPT ;  /* 0x0000000d0400788c */ /* 0x000fe2000bf25270 */
[----:B------:R-:W-:Y:S01]  /*41c0*/  PLOP3.LUT P0, PT, PT, PT, UP0, 0x80, 0x8 ;  /* 0x000000000008781c */ /* 0x000fe20003f0f008 */
[----:B------:R-:W-:Y:S02]  /*41d0*/  UIADD3 UR22, UPT, UPT, UR22, 0x1, URZ ;  /* 0x0000000116167890 */ /* 0x000fe4000fffe0ff */
[----:B------:R-:W-:Y:S02]  /*41e0*/  USEL UR6, URZ, 0x1, UP1 ;  /* 0x00000001ff067887 */ /* 0x000fe40008800000 */
[----:B------:R-:W-:Y:S02]  /*41f0*/  USEL UR23, UR4, URZ, UP1 ;  /* 0x000000ff04177287 */ /* 0x000fe40008800000 */
[----:B------:R-:W-:Y:S02]  /*4200*/  UIADD3 UR24, UPT, UPT, UR24, -0x1, URZ ;  /* 0xffffffff18187890 */ /* 0x000fe4000fffe0ff */
[----:B------:R-:W-:Y:S01]  /*4210*/  @UP0 ULEA UR4, UR23, UR26, 0x3 ;  /* 0x0000001a17040291 */ /* 0x000fe2000f8e18ff */
[----:B------:R-:W-:Y:S01]  /*4220*/  LOP3.LUT R2, R2, UR6, RZ, 0x3c, !PT ;  /* 0x0000000602027c12 */ /* 0x000fe2000f8e3cff */
[----:B------:R-:W-:Y:S02]  /*4230*/  ULEA UR6, UR10, UR30, 0x9 ;  /* 0x0000001e0a067291 */ /* 0x000fe4000f8e48ff */
[----:B------:R-:W-:Y:S01]  /*4240*/  UISETP.NE.AND UP0, UPT, UR22, UR27, UPT ;  /* 0x0000001b1600728c */ /* 0x000fe2000bf05270 */
[----:B-1----:R-:W-:Y:S01]  /*4250*/  @P0 SHF.L.U32 R0, R2, 0x1f, RZ ;  /* 0x0000001f02000819 */ /* 0x002fe200000006ff */
[----:B------:R-:W-:Y:S02]  /*4260*/  UIADD3 UR20, UPT, UPT, UR6, 0x2, URZ ;  /* 0x0000000206147890 */ /* 0x000fe4000fffe0ff */
[----:B------:R-:W-:Y:S01]  /*4270*/  UIADD3 UR16, UPT, UPT, UR6, 0x4, URZ ;  /* 0x0000000406107890 */ /* 0x000fe2000fffe0ff */
[----:B------:R2:W3:Y:S01]  /*4280*/  @P0 SYNCS.PHASECHK.TRANS64.TRYWAIT P2, [UR4], R0 ;  /* 0x00000000ff0005a7 */ /* 0x0004e20008041104 */
[----:B------:R-:W-:Y:S02]  /*4290*/  ULEA UR4, UR10, UR29, 0x9 ;  /* 0x0000001d0a047291 */ /* 0x000fe4000f8e48ff */
[----:B------:R-:W-:Y:S02]  /*42a0*/  UIADD3 UR12, UPT, UPT, UR6, 0x6, URZ ;  /* 0x00000006060c7890 */ /* 0x000fe4000fffe0ff */
[----:B------:R-:W-:Y:S02]  /*42b0*/  UIADD3 UR18, UPT, UPT, UR4, 0x2, URZ ;  /* 0x0000000204127890 */ /* 0x000fe4000fffe0ff */
[----:B------:R-:W-:Y:S02]  /*42c0*/  UIADD3 UR14, UPT, UPT, UR4, 0x4, URZ ;  /* 0x00000004040e7890 */ /* 0x000fe4000fffe0ff */
[----:B------:R-:W-:Y:S01]  /*42d0*/  UIADD3 UR8, UPT, UPT, UR4, 0x6, URZ ;  /* 0x0000000604087890 */ /* 0x000fe2000fffe0ff */
[----:B------:R-:W-:Y:S01]  /*42e0*/  UMOV UR7, 0x40004040 ;  /* 0x4000404000077882 */ /* 0x000fe20000000000 */
[----:B------:R-:W-:Y:S01]  /*42f0*/  UMOV UR5, 0x40004040 ;  /* 0x4000404000057882 */ /* 0x000fe20000000000 */
[----:B------:R-:W-:Y:S01]  /*4300*/  UMOV UR21, 0x40004040 ;  /* 0x4000404000157882 */ /* 0x000fe20000000000 */
[----:B------:R2:W-:Y:S01]  /*4310*/  UTCHMMA.2CTA gdesc[UR4], gdesc[UR6], tmem[UR11], tmem[UR40], idesc[UR41], UP2 ;  /* 0x00ff2806040075ea */ /* 0x0005e2000920000b */
[----:B------:R-:W-:Y:S01]  /*4320*/  UPLOP3.LUT UP2, UPT, UPT, UPT, UPT, 0x80, 0x8 ;  /* 0x000000000008789c */ /* 0x000fe20003f4f070 */
[----:B------:R-:W-:Y:S01]  /*4330*/  UMOV UR19, 0x40004040 ;  /* 0x4000404000137882 */ /* 0x000fe20000000000 */
[----:B------:R-:W-:Y:S01]  /*4340*/  UMOV UR17, 0x40004040 ;  /* 0x4000404000117882 */ /* 0x000fe20000000000 */
[----:B------:R2:W-:Y:S01]  /*4350*/  UTCHMMA.2CTA gdesc[UR18], gdesc[UR20], tmem[UR11], tmem[UR38], idesc[UR39], UPT ;  /* 0x00ff2614120075ea */ /* 0x0005e2000ba0000b */
[----:B------:R-:W-:Y:S01]  /*4360*/  UMOV UR15, 0x40004040 ;  /* 0x40004040000f7882 */ /* 0x000fe20000000000 */
[----:B------:R-:W-:Y:S01]  /*4370*/  UMOV UR13, 0x40004040 ;  /* 0x40004040000d7882 */ /* 0x000fe20000000000 */
[----:B------:R-:W-:Y:S01]  /*4380*/  UMOV UR9, 0x40004040 ;  /* 0x4000404000097882 */ /* 0x000fe20000000000 */
[----:B------:R2:W-:Y:S01]  /*4390*/  UTCHMMA.2CTA gdesc[UR14], gdesc[UR16], tmem[UR11], tmem[UR36], idesc[UR37], UPT ;  /* 0x00ff24100e0075ea */ /* 0x0005e2000ba0000b */
[----:B------:R2:W-:Y:S01]  /*43a0*/  UTCHMMA.2CTA gdesc[UR8], gdesc[UR12], tmem[UR11], tmem[UR34], idesc[UR35], UPT ;  /* 0x00ff220c080075ea */ /* 0x0005e2000ba0000b */
[----:B------:R2:W-:Y:S01]  /*43b0*/  UTCBAR.2CTA.MULTICAST [UR25], URZ, UR28 ;  /* 0x000000ff190073e9 */ /* 0x0005e2000820081c */
[----:B------:R-:W-:Y:S01]  /*43c0*/  UMOV UR10, UR23 ;  /* 0x00000017000a7c82 */ /* 0x000fe20008000000 */
[----:B------:R-:W-:Y:S05]  /*43d0*/  BRA.U UP0, `(.L_x_83) ;  /* 0xfffffffd00507547 */ /* 0x000fea000b83ffff */
.L_x_80:
[----:B--2---:R-:W-:Y:S01]  /*43e0*/  UIADD3 UR4, UPT, UPT, UR31, 0x140, URZ ;  /* 0x000001401f047890 */ /* 0x004fe2000fffe0ff */
[----:B------:R-:W-:-:S08]  /*43f0*/  UMOV UR22, UR27 ;  /* 0x0000001b00167c82 */ /* 0x000fd00008000000 */
[----:B------:R2:W-:Y:S01]  /*4400*/  UTCBAR.2CTA.MULTICAST [UR4], URZ, UR42 ;  /* 0x000000ff040073e9 */ /* 0x0005e2000820082a */
[----:B------:R-:W-:Y:S02]  /*4410*/  NOP ;  /* 0x0000000000007918 */ /* 0x000fe40000000000 */
.L_x_78:
[----:B--2---:R-:W-:Y:S01]  /*4420*/  UIADD3 UR4, UPT, UPT, UR32, 0x1, URZ ;  /* 0x0000000120047890 */ /* 0x004fe2000fffe0ff */
[----:B------:R-:W-:-:S03]  /*4430*/  ISETP.NE.AND P0, PT, R8, 0x2, PT ;  /* 0x000000020800780c */ /* 0x000fc60003f05270 */
[----:B------:R-:W-:Y:S01]  /*4440*/  UISETP.NE.AND UP0, UPT, UR4, 0x4, UPT ;  /* 0x000000040400788c */ /* 0x000fe2000bf05270 */
[----:B-1----:R-:W-:Y:S02]  /*4450*/  SEL R0, RZ, 0x1, P0 ;  /* 0x00000001ff007807 */ /* 0x002fe40000000000 */
[----:B------:R-:W-:Y:S01]  /*4460*/  SEL R8, R8, RZ, P0 ;  /* 0x000000ff08087207 */ /* 0x000fe20000000000 */
[----:B------:R-:W-:Y:S01]  /*4470*/  USEL UR5, URZ, 0x1, UP0 ;  /* 0x00000001ff057887 */ /* 0x000fe20008000000 */
[----:B------:R-:W-:Y:S01]  /*4480*/  LOP3.LUT R3, R3, R0, RZ, 0x3c, !PT ;  /* 0x0000000003037212 */ /* 0x000fe200078e3cff */
[----:B------:R-:W-:-:S04]  /*4490*/  USEL UR32, UR4, URZ, UP0 ;  /* 0x000000ff04207287 */ /* 0x000fc80008000000 */
[----:B------:R-:W-:Y:S01]  /*44a0*/  LOP3.LUT R9, R9, UR5, RZ, 0x3c, !PT ;  /* 0x0000000509097c12 */ /* 0x000fe2000f8e3cff */
[----:B------:R-:W-:Y:S07]  /*44b0*/  @P1 BRA `(.L_x_84) ;  /* 0xfffffff800881947 */ /* 0x000fee000383ffff */
[----:B------:R-:W1:Y:S01]  /*44c0*/  S2UR UR8, SR_CgaCtaId ;  /* 0x00000000000879c3 */ /* 0x000e620000008800 */
[----:B------:R-:W-:Y:S01]  /*44d0*/  ELECT P0, URZ, PT ;  /* 0x0000000000ff782f */ /* 0x000fe20003800000 */
[----:B------:R-:W-:Y:S01]  /*44e0*/  HFMA2 R0, -RZ, RZ, 0, 5.9604644775390625e-08 ;  /* 0x00000001ff007431 */ /* 0x000fe200000001ff */
[----:B------:R-:W-:-:S05]  /*44f0*/  UMOV UR4, 0x40 ;  /* 0x0000004000047882 */ /* 0x000fca0000000000 */
[----:B------:R-:W-:Y:S01]  /*4500*/  UVIRTCOUNT.DEALLOC.SMPOOL 0x80 ;  /* 0x000000800000784c */ /* 0x000fe20000000000 */
[----:B------:R-:W-:Y:S02]  /*4510*/  UISETP.NE.AND UP1, UPT, UR48, URZ, UPT ;  /* 0x000000ff3000728c */ /* 0x000fe4000bf25270 */
[----:B-1----:R-:W-:-:S09]  /*4520*/  ULEA UR8, UR8, UR4, 0x18 ;  /* 0x0000000408087291 */ /* 0x002fd2000f8ec0ff */
[----:B------:R1:W-:Y:S01]  /*4530*/  @P0 STS.U8 [UR8+0x1c], R0 ;  /* 0x00001c00ff000988 */ /* 0x0003e20008000008 */
[----:B------:R-:W-:Y:S05]  /*4540*/  BRA.U UP1, `(.L_x_85) ;  /* 0x0000000101a07547 */ /* 0x000fea000b800000 */
[----:B------:R-:W-:Y:S01]  /*4550*/  UIADD3 UR7, UPT, UPT, UR26, 0x160, URZ ;  /* 0x000001601a077890 */ /* 0x000fe2000fffe0ff */
[----:B------:R-:W-:-:S03]  /*4560*/  SHF.L.U32 R2, R9, 0x1f, RZ ;  /* 0x0000001f09027819 */ /* 0x000fc600000006ff */
[----:B------:R-:W-:-:S09]  /*4570*/  ULEA UR4, UR32, UR7, 0x3 ;  /* 0x0000000720047291 */ /* 0x000fd2000f8e18ff */
[----:B------:R-:W2:Y:S02]  /*4580*/  SYNCS.PHASECHK.TRANS64.TRYWAIT P0, [UR4], R2 ;  /* 0x00000002ff0075a7 */ /* 0x000ea40008001104 */
[----:B--2---:R-:W-:Y:S05]  /*4590*/  @!P0 BRA `(.L_x_86) ;  /* 0x00000058005c8947 */ /* 0x004fea0003800000 */
.L_x_200:
        /* <DEDUP_REMOVED lines=9> */
.L_x_202:
        /* <DEDUP_REMOVED lines=9> */
.L_x_204:
[----:B------:R-:W-:-:S04]  /*46c0*/  UIADD3 UR4, UPT, UPT, UR4, 0x1, URZ ;  /* 0x0000000104047890 */ /* 0x000fc8000fffe0ff */
[----:B------:R-:W-:-:S04]  /*46d0*/  UISETP.NE.AND UP0, UPT, UR4, 0x4, UPT ;  /* 0x000000040400788c */ /* 0x000fc8000bf05270 */
[----:B------:R-:W-:Y:S02]  /*46e0*/  USEL UR5, URZ, 0x1, UP0 ;  /* 0x00000001ff057887 */ /* 0x000fe40008000000 */
[----:B------:R-:W-:-:S04]  /*46f0*/  USEL UR4, UR4, URZ, UP0 ;  /* 0x000000ff04047287 */ /* 0x000fc80008000000 */
[----:B------:R-:W-:Y:S01]  /*4700*/  ULEA UR4, UR4, UR7, 0x3 ;  /* 0x0000000704047291 */ /* 0x000fe2000f8e18ff */
[----:B------:R-:W-:-:S04]  /*4710*/  LOP3.LUT R2, R2, UR5, RZ, 0x3c, !PT ;  /* 0x0000000502027c12 */ /* 0x000fc8000f8e3cff */
[----:B------:R-:W-:Y:S01]  /*4720*/  SHF.L.U32 R2, R2, 0x1f, RZ ;  /* 0x0000001f02027819 */ /* 0x000fe200000006ff */
[----:B-1----:R-:W-:-:S04]  /*4730*/  IMAD.U32 R0, RZ, RZ, UR4 ;  /* 0x00000004ff007e24 */ /* 0x002fc8000f8e00ff */
[----:B------:R1:W2:Y:S03]  /*4740*/  SYNCS.PHASECHK.TRANS64.TRYWAIT P0, [R0+URZ], R2 ;  /* 0x00000002000075a7 */ /* 0x0002a600080011ff */
[----:B--2---:R-:W-:Y:S05]  /*4750*/  @!P0 NANOSLEEP.SYNCS 0x989680 ;  /* 0x009896800000895d */ /* 0x004fea0003900000 */
[----:B------:R-:W2:Y:S02]  /*4760*/  @!P0 SYNCS.PHASECHK.TRANS64 P0, [R0+URZ], R2 ;  /* 0x00000002000085a7 */ /* 0x000ea400080010ff */
[----:B--2---:R-:W-:Y:S05]  /*4770*/  @P0 BRA `(.L_x_89) ;  /* 0x0000000000200947 */ /* 0x004fea0003800000 */
.L_x_90:
[----:B--2---:R2:W4:Y:S02]  /*4780*/  SYNCS.PHASECHK.TRANS64.TRYWAIT P0, [R0+URZ], R2 ;  /* 0x00000002000075a7 */ /* 0x00452400080011ff */
[----:B----4-:R-:W-:Y:S05]  /*4790*/  @!P0 NANOSLEEP.SYNCS 0x989680 ;  /* 0x009896800000895d */ /* 0x010fea0003900000 */
[----:B------:R-:W4:Y:S02]  /*47a0*/  @!P0 SYNCS.PHASECHK.TRANS64 P0, [R0+URZ], R2 ;  /* 0x00000002000085a7 */ /* 0x000f2400080010ff */
[----:B----4-:R-:W-:Y:S05]  /*47b0*/  @!P0 BRA `(.L_x_90) ;  /* 0xfffffffc00f08947 */ /* 0x010fea000383ffff */
[----:B------:R-:W-:Y:S05]  /*47c0*/  BRA `(.L_x_89) ;  /* 0x00000000000c7947 */ /* 0x000fea0003800000 */
.L_x_85:
[----:B------:R-:W-:-:S04]  /*47d0*/  UIADD3 UR4, UPT, UPT, UR26, 0x1a0, URZ ;  /* 0x000001a01a047890 */ /* 0x000fc8000fffe0ff */
[----:B------:R-:W-:-:S09]  /*47e0*/  UPRMT UR4, UR49, 0x654, UR4 ;  /* 0x0000065431047896 */ /* 0x000fd20008000004 */
[----:B------:R-:W-:Y:S03]  /*47f0*/  SYNCS.ARRIVE.TRANS64.RED.A1T0 RZ, [UR4], RZ ;  /* 0x000000ffffff79a7 */ /* 0x000fe60008100404 */
.L_x_89:
[----:B-12---:R-:W-:Y:S01]  /*4800*/  SHF.L.U32 R2, RZ, 0x1f, RZ ;  /* 0x0000001fff027819 */ /* 0x006fe200000006ff */
[----:B------:R-:W-:Y:S01]  /*4810*/  UIADD3 UR4, UPT, UPT, UR26, 0x1a0, URZ ;  /* 0x000001a01a047890 */ /* 0x000fe2000fffe0ff */
[----:B------:R-:W-:Y:S02]  /*4820*/  PLOP3.LUT P0, PT, PT, PT, UP1, 0x80, 0x8 ;  /* 0x000000000008781c */ /* 0x000fe40003f0f018 */
[----:B------:R-:W1:Y:S02]  /*4830*/  SYNCS.PHASECHK.TRANS64.TRYWAIT P1, [UR26+0x1a0], R2 ;  /* 0x0001a002ff0075a7 */ /* 0x000e64000802111a */
[----:B-1----:R-:W-:Y:S09]  /*4840*/  @!P1 BRA `(.L_x_91) ;  /* 0x0000005400f89947 */ /* 0x002ff20003800000 */
.L_x_206:
[----:B------:R-:W-:Y:S01]  /*4850*/  @!UP1 UPRMT UR4, UR49, 0x654, UR4 ;  /* 0x0000065431049896 */ /* 0x000fe20008000004 */
[----:B------:R-:W-:Y:S01]  /*4860*/  UMOV UR5, 0xffff ;  /* 0x0000ffff00057882 */ /* 0x000fe20000000000 */
[----:B------:R-:W-:-:S07]  /*4870*/  UMOV UR6, 0x1 ;  /* 0x0000000100067882 */ /* 0x000fce0000000000 */
[----:B------:R-:W-:Y:S01]  /*4880*/  @!P0 SYNCS.ARRIVE.TRANS64.RED.A1T0 RZ, [UR4], RZ ;  /* 0x000000ffffff89a7 */ /* 0x000fe20008100404 */
[----:B------:R-:W-:Y:S01]  /*4890*/  NOP ;  /* 0x0000000000007918 */ /* 0x000fe20000000000 */
[----:B-1----:R-:W1:Y:S01]  /*48a0*/  LDS R0, [UR8+0x14] ;  /* 0x00001408ff007984 */ /* 0x002e620008000800 */
[----:B------:R-:W-:-:S04]  /*48b0*/  ULOP3.LUT UR4, UR44, 0xffff, URZ, 0xc0, !UPT ;  /* 0x0000ffff2c047892 */ /* 0x000fc8000f8ec0ff */
[----:B------:R-:W-:-:S04]  /*48c0*/  USHF.R.U32.HI UR4, URZ, 0x5, UR4 ;  /* 0x00000005ff047899 */ /* 0x000fc80008011604 */
[----:B------:R-:W-:Y:S02]  /*48d0*/  USHF.L.U32 UR5, UR5, UR4, URZ ;  /* 0x0000000405057299 */ /* 0x000fe400080006ff */
[----:B------:R-:W-:-:S04]  /*48e0*/  USHF.L.U32 UR4, UR6, UR4, URZ ;  /* 0x0000000406047299 */ /* 0x000fc800080006ff */
[----:B-1----:R-:W-:-:S04]  /*48f0*/  LOP3.LUT R0, R0, UR5, RZ, 0xc0, !PT ;  /* 0x0000000500007c12 */ /* 0x002fc8000f8ec0ff */
[----:B------:R-:W-:-:S13]  /*4900*/  ISETP.NE.AND P0, PT, R0, UR5, PT ;  /* 0x0000000500007c0c */ /* 0x000fda000bf05270 */
[----:B------:R-:W-:Y:S05]  /*4910*/  @P0 BRA `(.L_x_92) ;  /* 0x0000000000580947 */ /* 0x000fea0003800000 */
[----:B------:R-:W1:Y:S02]  /*4920*/  LDS R0, [UR8+0x18] ;  /* 0x00001808ff007984 */ /* 0x000e640008000800 */
[----:B-1----:R-:W-:-:S04]  /*4930*/  LOP3.LUT R0, R0, UR4, RZ, 0xc0, !PT ;  /* 0x0000000400007c12 */ /* 0x002fc8000f8ec0ff */
[----:B------:R-:W-:-:S13]  /*4940*/  ISETP.NE.AND P0, PT, R0, UR4, PT ;  /* 0x0000000400007c0c */ /* 0x000fda000bf05270 */
[----:B------:R-:W-:Y:S05]  /*4950*/  @P0 BRA `(.L_x_93) ;  /* 0x00000000003c0947 */ /* 0x000fea0003800000 */
[----:B------:R-:W1:Y:S01]  /*4960*/  S2R R2, SR_LANEID ;  /* 0x0000000000027919 */ /* 0x000e620000000000 */
[----:B------:R-:W-:-:S06]  /*4970*/  ULOP3.LUT UR5, URZ, UR5, URZ, 0x33, !UPT ;  /* 0x00000005ff057292 */ /* 0x000fcc000f8e33ff */
[----:B------:R-:W-:-:S04]  /*4980*/  IMAD.U32 R0, RZ, RZ, UR5 ;  /* 0x00000005ff007e24 */ /* 0x000fc8000f8e00ff */
[----:B------:R2:W4:Y:S02]  /*4990*/  REDUX UR7, R0 ;  /* 0x00000000000773c4 */ /* 0x0005240000000000 */
[----:B------:R1:W-:Y:S01]  /*49a0*/  UTCATOMSWS.AND URZ, UR5 ;  /* 0x0000000500ff79e3 */ /* 0x0003e20008000000 */
[----:B--2---:R-:W-:Y:S01]  /*49b0*/  LOP3.LUT R0, RZ, UR4, RZ, 0x33, !PT ;  /* 0x00000004ff007c12 */ /* 0x004fe2000f8e33ff */
[----:B------:R-:W-:Y:S02]  /*49c0*/  VOTEU.ANY UR4, UPT, PT ;  /* 0x0000000000047886 */ /* 0x000fe400038e0100 */
[----:B------:R-:W-:Y:S02]  /*49d0*/  UFLO.U32 UR4, UR4 ;  /* 0x00000004000472bd */ /* 0x000fe400080e0000 */
[----:B------:R-:W2:Y:S04]  /*49e0*/  REDUX UR6, R0 ;  /* 0x00000000000673c4 */ /* 0x000ea80000000000 */
[----:B-1----:R-:W-:-:S02]  /*49f0*/  ISETP.EQ.U32.AND P0, PT, R2, UR4, PT ;  /* 0x0000000402007c0c */ /* 0x002fc4000bf02070 */
[----:B----4-:R-:W-:-:S11]  /*4a00*/  MOV R2, UR7 ;  /* 0x0000000700027c02 */ /* 0x010fd60008000f00 */
[----:B------:R1:W-:Y:S01]  /*4a10*/  @P0 ATOMS.AND RZ, [UR8+0x14], R2 ;  /* 0x00001402ffff098c */ /* 0x0003e2000a800008 */
[----:B--2---:R-:W-:-:S05]  /*4a20*/  IMAD.U32 R0, RZ, RZ, UR6 ;  /* 0x00000006ff007e24 */ /* 0x004fca000f8e00ff */
[----:B------:R1:W-:Y:S01]  /*4a30*/  @P0 ATOMS.AND RZ, [UR8+0x18], R0 ;  /* 0x00001800ffff098c */ /* 0x0003e2000a800008 */
[----:B------:R-:W-:Y:S05]  /*4a40*/  BRA `(.L_x_94) ;  /* 0x0000000000147947 */ /* 0x000fea0003800000 */
.L_x_93:
[----:B------:R-:W-:Y:S02]  /*4a50*/  MOV R2, 0x4a70 ;  /* 0x00004a7000027802 */ /* 0x000fe40000000f00 */
[----:B---3-5:R-:W-:Y:S05]  /*4a60*/  CALL.REL.NOINC `($__internal_0_$__cuda_sm10x_tcgen05_guardrail_trap_col_being_dealloced_not_returned_by_alloc) ;  /* 0x0000005800d87944 */ /* 0x028fea0003c00000 */
[----:B------:R-:W-:Y:S05]  /*4a70*/  BRA `(.L_x_94) ;  /* 0x0000000000087947 */ /* 0x000fea0003800000 */
.L_x_92:
[----:B------:R-:W-:Y:S02]  /*4a80*/  MOV R2, 0x4aa0 ;  /* 0x00004aa000027802 */ /* 0x000fe40000000f00 */
[----:B---3-5:R-:W-:Y:S05]  /*4a90*/  CALL.REL.NOINC `($__internal_2_$__cuda_sm10x_tcgen05_guardrail_trap_unallocated_columns_being_dealloced) ;  /* 0x0000005800e47944 */ /* 0x028fea0003c00000 */
.L_x_94:
[----:B------:R-:W-:Y:S01]  /*4aa0*/  NOP ;  /* 0x0000000000007918 */ /* 0x000fe20000000000 */
[----:B------:R-:W-:Y:S05]  /*4ab0*/  EXIT ;  /* 0x000000000000794d */ /* 0x000fea0003800000 */
.L_x_65:
[----:B------:R-:W-:-:S09]  /*4ac0*/  UISETP.NE.OR UP0, UPT, UR18, 0x3, !UP4 ;  /* 0x000000031200788c */ /* 0x000fd2000e705670 */
[----:B------:R-:W-:Y:S05]  /*4ad0*/  BRA.U UP0, `(.L_x_95) ;  /* 0x0000001100e87547 */ /* 0x000fea000b800000 */
[----:B------:R-:W2:Y:S01]  /*4ae0*/  LDCU.64 UR4, c[0x0][0x888] ;  /* 0x00011100ff0477ac */ /* 0x000ea20008000a00 */
[----:B------:R-:W3:Y:S01]  /*4af0*/  LDC.64 R12, c[0x0][0x348] ;  /* 0x0000d200ff0c7b82 */ /* 0x000ee20000000a00 */
[----:B------:R-:W-:Y:S02]  /*4b00*/  HFMA2 R9, -RZ, RZ, 0, 0 ;  /* 0x00000000ff097431 */ /* 0x000fe400000001ff */
[----:B------:R-:W-:Y:S01]  /*4b10*/  IMAD.MOV.U32 R11, RZ, RZ, 0x1 ;  /* 0x00000001ff0b7424 */ /* 0x000fe200078e00ff */
[----:B------:R-:W4:Y:S01]  /*4b20*/  LDCU UR46, c[0x0][0x370] ;  /* 0x00006e00ff2e77ac */ /* 0x000f220008000800 */
[----:B------:R-:W-:Y:S01]  /*4b30*/  IMAD.MOV.U32 R10, RZ, RZ, RZ ;  /* 0x000000ffff0a7224 */ /* 0x000fe200078e00ff */
[----:B------:R-:W-:Y:S01]  /*4b40*/  MOV R3, 0x1000 ;  /* 0x0000100000037802 */ /* 0x000fe20000000f00 */
[----:B------:R-:W4:Y:S01]  /*4b50*/  LDCU.128 UR48, c[0x0][0xb10] ;  /* 0x00016200ff3077ac */ /* 0x000f220008000c00 */
[----:B------:R-:W1:Y:S01]  /*4b60*/  LDCU UR37, c[0x0][0x374] ;  /* 0x00006e80ff2577ac */ /* 0x000e620008000800 */
[----:B------:R-:W1:Y:S01]  /*4b70*/  LDCU.64 UR38, c[0x0][0x890] ;  /* 0x00011200ff2677ac */ /* 0x000e620008000a00 */
[----:B--2---:R-:W-:Y:S01]  /*4b80*/  UISETP.NE.U32.AND UP0, UPT, UR4, URZ, UPT ;  /* 0x000000ff0400728c */ /* 0x004fe2000bf05070 */
[----:B------:R-:W2:Y:S01]  /*4b90*/  LDCU UR15, c[0x0][0xb0c] ;  /* 0x00016180ff0f77ac */ /* 0x000ea20008000800 */
[----:B------:R-:W3:Y:S01]  /*4ba0*/  LDCU UR56, c[0x0][0xb20] ;  /* 0x00016400ff3877ac */ /* 0x000ee20008000800 */
[----:B------:R-:W3:Y:S01]  /*4bb0*/  LDCU UR4, c[0x0][0xb30] ;  /* 0x00016600ff0477ac */ /* 0x000ee20008000800 */
[----:B------:R-:W-:Y:S01]  /*4bc0*/  UMOV UR21, 0x400 ;  /* 0x0000040000157882 */ /* 0x000fe20000000000 */
[----:B----4-:R-:W-:-:S02]  /*4bd0*/  UIMAD.WIDE.U32 UR6, UR46, UR48, URZ ;  /* 0x000000302e0672a5 */ /* 0x010fc4000f8e00ff */
[----:B-1----:R-:W-:Y:S02]  /*4be0*/  UIMAD.WIDE.U32 UR8, UR37, UR51, URZ ;  /* 0x00000033250872a5 */ /* 0x002fe4000f8e00ff */
[----:B------:R-:W-:Y:S02]  /*4bf0*/  ULEA UR21, UR47, UR21, 0x18 ;  /* 0x000000152f157291 */ /* 0x000fe4000f8ec0ff */
[----:B------:R-:W-:Y:S02]  /*4c00*/  UISETP.NE.AND.EX UP6, UPT, UR5, URZ, UPT, UP0 ;  /* 0x000000ff0500728c */ /* 0x000fe4000bfc5300 */
[----:B------:R-:W-:Y:S02]  /*4c10*/  UISETP.NE.AND UP0, UPT, UR45, 0x1, UPT ;  /* 0x000000012d00788c */ /* 0x000fe4000bf05270 */
[----:B------:R-:W-:Y:S02]  /*4c20*/  UISETP.NE.U32.AND UP0, UPT, UR38, URZ, UPT ;  /* 0x000000ff2600728c */ /* 0x000fe4000bf05070 */
[----:B------:R-:W-:Y:S01]  /*4c30*/  UIADD3 UR52, UPT, UPT, UR21, 0xe8, URZ ;  /* 0x000000e815347890 */ /* 0x000fe2000fffe0ff */
[----:B------:R-:W-:Y:S01]  /*4c40*/  UMOV UR6, UR7 ;  /* 0x0000000700067c82 */ /* 0x000fe20008000000 */
[----:B------:R-:W-:Y:S01]  /*4c50*/  UMOV UR53, UR9 ;  /* 0x0000000900357c82 */ /* 0x000fe20008000000 */
[----:B------:R-:W-:-:S02]  /*4c60*/  UISETP.GE.AND UP2, UPT, UR45, 0x1, UPT ;  /* 0x000000012d00788c */ /* 0x000fc4000bf46270 */
[----:B------:R-:W-:Y:S02]  /*4c70*/  UISETP.NE.AND.EX UP5, UPT, UR39, URZ, UPT, UP0 ;  /* 0x000000ff2700728c */ /* 0x000fe4000bfa5300 */
[----:B------:R-:W-:Y:S01]  /*4c80*/  UPLOP3.LUT UP3, UPT, UPT, UPT, UPT, 0x40, 0x4 ;  /* 0x000000000004789c */ /* 0x000fe20003f6e870 */
[----:B------:R-:W1:Y:S01]  /*4c90*/  LDCU.64 UR22, c[0x0][0xb28] ;  /* 0x00016500ff1677ac */ /* 0x000e620008000a00 */
[----:B--2---:R-:W-:Y:S02]  /*4ca0*/  UISETP.NE.AND UP2, UPT, UR15, 0x1, UPT ;  /* 0x000000010f00788c */ /* 0x004fe4000bf45270 */
[----:B------:R-:W-:Y:S02]  /*4cb0*/  UIADD3 UR41, UPT, UPT, UR21, 0xd0, URZ ;  /* 0x000000d015297890 */ /* 0x000fe4000fffe0ff */
[----:B------:R-:W-:Y:S02]  /*4cc0*/  UIADD3 UR33, UPT, UPT, UR21, 0xd8, URZ ;  /* 0x000000d815217890 */ /* 0x000fe4000fffe0ff */
[----:B------:R-:W-:-:S02]  /*4cd0*/  UIADD3 UR25, UPT, UPT, UR21, 0xe0, URZ ;  /* 0x000000e015197890 */ /* 0x000fc4000fffe0ff */
[----:B------:R-:W-:Y:S02]  /*4ce0*/  UPRMT UR52, UR47, 0x654, UR52 ;  /* 0x000006542f347896 */ /* 0x000fe40008000034 */
[----:B------:R-:W-:Y:S02]  /*4cf0*/  USHF.R.U32.HI UR54, URZ, UR49, UR6 ;  /* 0x00000031ff367299 */ /* 0x000fe40008011606 */
[----:B---3--:R-:W-:Y:S02]  /*4d00*/  USHF.R.U32.HI UR53, URZ, UR56, UR53 ;  /* 0x00000038ff357299 */ /* 0x008fe40008011635 */
[----:B------:R-:W-:Y:S02]  /*4d10*/  UISETP.NE.AND UP0, UPT, UR50, 0x1, UPT ;  /* 0x000000013200788c */ /* 0x000fe4000bf05270 */
[----:B------:R-:W-:-:S11]  /*4d20*/  UISETP.NE.AND UP4, UPT, UR4, 0x1, UPT ;  /* 0x000000010400788c */ /* 0x000fd6000bf85270 */
.L_x_106:
[C---:B------:R-:W-:Y:S02]  /*4d30*/  LEA R8, R10.reuse, UR21, 0x3 ;  /* 0x000000150a087c11 */ /* 0x040fe4000f8e18ff */
[----:B------:R-:W-:Y:S02]  /*4d40*/  SHF.L.U32 R0, R9, 0x1f, RZ ;  /* 0x0000001f09007819 */ /* 0x000fe400000006ff */
[----:B------:R-:W-:Y:S02]  /*4d50*/  LEA R4, R10, UR21, 0x4 ;  /* 0x000000150a047c11 */ /* 0x000fe4000f8e20ff */
[----:B--2---:R-:W2:Y:S02]  /*4d60*/  SYNCS.PHASECHK.TRANS64.TRYWAIT P0, [R8+URZ+0x120], R0 ;  /* 0x00012000080075a7 */ /* 0x004ea400080011ff */
[----:B--2---:R-:W-:Y:S05]  /*4d70*/  @!P0 BRA `(.L_x_96) ;  /* 0x0000005000c48947 */ /* 0x004fea0003800000 */
.L_x_207:
[----:B------:R-:W3:Y:S01]  /*4d80*/  LDS.128 R4, [R4+0x1b0] ;  /* 0x0001b00004047984 */ /* 0x000ee20000000c00 */
[----:B------:R-:W-:Y:S01]  /*4d90*/  UISETP.GE.AND UP0, UPT, UR45, 0x1, UPT ;  /* 0x000000012d00788c */ /* 0x000fe2000bf06270 */
[----:B------:R-:W-:Y:S01]  /*4da0*/  @!PT LDS RZ, [RZ] ;  /* 0x00000000fffff984 */ /* 0x000fe20000000800 */
[----:B------:R-:W-:Y:S01]  /*4db0*/  @!PT LDS RZ, [RZ] ;  /* 0x00000000fffff984 */ /* 0x000fe20000000800 */
[----:B------:R-:W-:Y:S01]  /*4dc0*/  @!PT LDS RZ, [RZ] ;  /* 0x00000000fffff984 */ /* 0x000fe20000000800 */
[----:B------:R-:W-:Y:S01]  /*4dd0*/  @!PT LDS RZ, [RZ] ;  /* 0x00000000fffff984 */ /* 0x000fe20000000800 */
[----:B------:R4:W-:Y:S06]  /*4de0*/  MEMBAR.ALL.CTA ;  /* 0x0000000000007992 */ /* 0x0009ec0000008000 */
[----:B----4-:R-:W4:Y:S01]  /*4df0*/  FENCE.VIEW.ASYNC.S ;  /* 0x00000000000073c6 */ /* 0x010f220000000000 */
[----:B---3--:R-:W-:Y:S11]  /*4e00*/  LOP3.LUT P0, RZ, R6, 0x1, RZ, 0xc0, !PT ;  /* 0x0000000106ff7812 */ /* 0x008ff6000780c0ff */
[----:B------:R-:W-:Y:S02]  /*4e10*/  @!UPT UIADD3 URZ, UPT, UPT, URZ, URZ, URZ ;  /* 0x000000fffffff290 */ /* 0x000fe4000fffe0ff */
[----:B----4-:R-:W-:Y:S01]  /*4e20*/  VOTEU.ANY UP2, P0 ;  /* 0x0000000000ff7886 */ /* 0x010fe20000040100 */
[----:B------:R-:W-:Y:S11]  /*4e30*/  PLOP3.LUT P0, PT, PT, PT, UP2, 0x80, 0x8 ;  /* 0x000000000008781c */ /* 0x000ff60003f0f028 */
[----:B------:R-:W-:Y:S02]  /*4e40*/  @!UPT UIADD3 URZ, UPT, UPT, URZ, URZ, URZ ;  /* 0x000000fffffff290 */ /* 0x000fe4000fffe0ff */
[----:B--2---:R-:W-:Y:S02]  /*4e50*/  @P0 SHF.R.U32.HI R0, RZ, 0x10, R5 ;  /* 0x00000010ff000819 */ /* 0x004fe40000011605 */
[----:B------:R-:W-:Y:S02]  /*4e60*/  @P0 MOV R2, R4 ;  /* 0x0000000400020202 */ /* 0x000fe40000000f00 */
[----:B------:R-:W-:Y:S01]  /*4e70*/  @P0 R2UR UR4, R0 ;  /* 0x00000000000402ca */ /* 0x000fe200000e0000 */
[----:B------:R-:W-:Y:S01]  /*4e80*/  VIADD R0, R8, 0x130 ;  /* 0x0000013008007836 */ /* 0x000fe20000000000 */
[----:B------:R-:W-:Y:S02]  /*4e90*/  @P0 LOP3.LUT R4, R5, 0xffff, RZ, 0xc0, !PT ;  /* 0x0000ffff05040812 */ /* 0x000fe400078ec0ff */
[----:B------:R-:W-:Y:S02]  /*4ea0*/  @P0 R2UR UR6, R2 ;  /* 0x00000000020602ca */ /* 0x000fe400000e0000 */
[----:B------:R-:W-:Y:S02]  /*4eb0*/  PRMT R0, RZ, 0x654, R0 ;  /* 0x00000654ff007816 */ /* 0x000fe40000000000 */
[----:B------:R-:W-:Y:S02]  /*4ec0*/  @P0 R2UR UR5, R4 ;  /* 0x00000000040502ca */ /* 0x000fe400000e0000 */
[----:B------:R2:W-:Y:S03]  /*4ed0*/  SYNCS.ARRIVE.TRANS64.RED.A1T0 RZ, [R0+URZ], RZ ;  /* 0x000000ff00ff79a7 */ /* 0x0005e600081004ff */
[----:B------:R-:W-:Y:S04]  /*4ee0*/  @UP2 UMOV UR29, UR4 ;  /* 0x00000004001d2c82 */ /* 0x000fe80008000000 */
[----:B------:R-:W-:Y:S04]  /*4ef0*/  @UP2 UMOV UR14, UR6 ;  /* 0x00000006000e2c82 */ /* 0x000fe80008000000 */
[----:B------:R-:W-:Y:S01]  /*4f00*/  @UP2 UMOV UR13, UR5 ;  /* 0x00000005000d2c82 */ /* 0x000fe20008000000 */
[----:B------:R-:W-:Y:S05]  /*4f10*/  BRA.U !UP0, `(.L_x_97) ;  /* 0x0000000108c07547 */ /* 0x000fea000b800000 */
[----:B------:R-:W-:Y:S02]  /*4f20*/  UIMAD.WIDE.U32 UR16, UR13, UR51, URZ ;  /* 0x000000330d1072a5 */ /* 0x000fe4000f8e00ff */
[----:B------:R-:W-:Y:S02]  /*4f30*/  UP2UR UR20, UPR, URZ, 0x4 ;  /* 0x00000004ff147883 */ /* 0x000fe40008000000 */
[----:B------:R-:W-:Y:S02]  /*4f40*/  UISETP.NE.AND UP2, UPT, UR50, 0x1, UPT ;  /* 0x000000013200788c */ /* 0x000fe4000bf45270 */
[----:B------:R-:W-:Y:S02]  /*4f50*/  UIMAD.WIDE.U32 UR18, UR14, UR48, URZ ;  /* 0x000000300e1272a5 */ /* 0x000fe4000f8e00ff */
[----:B------:R-:W-:Y:S02]  /*4f60*/  USEL UR4, UR37, UR53, !UP2 ;  /* 0x0000003525047287 */ /* 0x000fe4000d000000 */
[----:B------:R-:W-:Y:S02]  /*4f70*/  UISETP.NE.AND UP0, UPT, UR15, 0x1, UPT ;  /* 0x000000010f00788c */ /* 0x000fe4000bf05270 */
[----:B------:R-:W-:Y:S02]  /*4f80*/  UP2UR UR24, UPR, URZ, 0x2 ;  /* 0x00000002ff187883 */ /* 0x000fe40008000000 */
[----:B------:R-:W-:Y:S02]  /*4f90*/  UISETP.NE.AND UP1, UPT, UR45, 0x1, UPT ;  /* 0x000000012d00788c */ /* 0x000fe4000bf25270 */
[----:B-1----:R-:W-:Y:S02]  /*4fa0*/  UIMAD.WIDE.U32 UR8, UR4, UR22, URZ ;  /* 0x00000016040872a5 */ /* 0x002fe4000f8e00ff */
[----:B------:R-:W-:Y:S01]  /*4fb0*/  USEL UR7, UR46, UR54, !UP0 ;  /* 0x000000362e077287 */ /* 0x000fe2000c000000 */
[----:B------:R-:W-:Y:S02]  /*4fc0*/  UMOV UR5, UR17 ;  /* 0x0000001100057c82 */ /* 0x000fe40008000000 */
[----:B------:R-:W-:Y:S02]  /*4fd0*/  USHF.R.U32.HI UR6, URZ, UR56, UR5 ;  /* 0x00000038ff067299 */ /* 0x000fe40008011605 */
[----:B------:R-:W-:Y:S02]  /*4fe0*/  UIMAD.WIDE.U32 UR10, UR7, UR22, URZ ;  /* 0x00000016070a72a5 */ /* 0x000fe4000f8e00ff */
[----:B------:R-:W-:Y:S02]  /*4ff0*/  USEL UR6, UR13, UR6, !UP2 ;  /* 0x000000060d067287 */ /* 0x000fe4000d000000 */
[----:B------:R-:W-:Y:S01]  /*5000*/  UISETP.NE.AND UP2, UPT, UR20, URZ, UPT ;  /* 0x000000ff1400728c */ /* 0x000fe2000bf45270 */
[----:B------:R-:W-:Y:S02]  /*5010*/  UMOV UR5, UR19 ;  /* 0x0000001300057c82 */ /* 0x000fe40008000000 */
[----:B------:R-:W-:Y:S03]  /*5020*/  USHF.R.U32.HI UR12, URZ, UR49, UR5 ;  /* 0x00000031ff0c7299 */ /* 0x000fe60008011605 */
[----:B------:R-:W-:Y:S02]  /*5030*/  UMOV UR5, UR9 ;  /* 0x0000000900057c82 */ /* 0x000fe40008000000 */
[----:B------:R-:W-:Y:S03]  /*5040*/  @UP1 USHF.R.U32.HI UR4, URZ, UR23, UR5 ;  /* 0x00000017ff041299 */ /* 0x000fe60008011605 */
[----:B------:R-:W-:Y:S01]  /*5050*/  UMOV UR5, UR11 ;  /* 0x0000000b00057c82 */ /* 0x000fe20008000000 */
[----:B------:R-:W-:Y:S02]  /*5060*/  UIMAD UR4, UR45, UR4, URZ ;  /* 0x000000042d0472a4 */ /* 0x000fe4000f8e02ff */
[----:B------:R-:W-:Y:S02]  /*5070*/  @UP1 USHF.R.U32.HI UR7, URZ, UR23, UR5 ;  /* 0x00000017ff071299 */ /* 0x000fe40008011605 */
[----:B------:R-:W-:Y:S02]  /*5080*/  USEL UR5, UR14, UR12, !UP0 ;  /* 0x0000000c0e057287 */ /* 0x000fe4000c000000 */
[----:B------:R-:W-:Y:S02]  /*5090*/  UIMAD.WIDE.U32 UR10, UR6, UR22, URZ ;  /* 0x00000016060a72a5 */ /* 0x000fe4000f8e00ff */
[----:B------:R-:W-:Y:S02]  /*50a0*/  UIMAD UR8, UR45, UR7, URZ ;  /* 0x000000072d0872a4 */ /* 0x000fe4000f8e02ff */
[----:B------:R-:W-:Y:S03]  /*50b0*/  UISETP.GE.AND UP0, UPT, UR6, UR4, UPT ;  /* 0x000000040600728c */ /* 0x000fe6000bf06270 */
[----:B------:R-:W-:Y:S01]  /*50c0*/  UMOV UR4, UR11 ;  /* 0x0000000b00047c82 */ /* 0x000fe20008000000 */
[----:B------:R-:W-:Y:S02]  /*50d0*/  UISETP.GE.OR UP0, UPT, UR5, UR8, UP0 ;  /* 0x000000080500728c */ /* 0x000fe40008706670 */
[----:B------:R-:W-:Y:S02]  /*50e0*/  USHF.R.U32.HI UR4, URZ, UR23, UR4 ;  /* 0x00000017ff047299 */ /* 0x000fe40008011604 */
[----:B------:R-:W-:Y:S02]  /*50f0*/  UIMAD.WIDE.U32 UR8, UR5, UR22, URZ ;  /* 0x00000016050872a5 */ /* 0x000fe4000f8e00ff */
[----:B------:R-:W-:Y:S04]  /*5100*/  USEL UR10, UR6, UR4, !UP1 ;  /* 0x00000004060a7287 */ /* 0x000fe8000c800000 */
[----:B------:R-:W-:Y:S01]  /*5110*/  UIADD3 UR11, UPT, UPT, -UR10, URZ, URZ ;  /* 0x000000ff0a0b7290 */ /* 0x000fe2000fffe1ff */
[----:B------:R-:W-:Y:S02]  /*5120*/  @!UP0 UMOV UR4, UR9 ;  /* 0x0000000900048c82 */ /* 0x000fe40008000000 */
[----:B------:R-:W-:Y:S02]  /*5130*/  @!UP0 USHF.R.U32.HI UR4, URZ, UR23, UR4 ;  /* 0x00000017ff048299 */ /* 0x000fe40008011604 */
[----:B------:R-:W-:Y:S02]  /*5140*/  UIMAD UR8, UR45, UR11, UR6 ;  /* 0x0000000b2d0872a4 */ /* 0x000fe4000f8e0206 */
[----:B------:R-:W-:Y:S02]  /*5150*/  @!UP0 USEL UR4, UR5, UR4, !UP1 ;  /* 0x0000000405048287 */ /* 0x000fe4000c800000 */
[----:B------:R-:W-:Y:S02]  /*5160*/  UISETP.NE.AND UP1, UPT, UR24, URZ, UPT ;  /* 0x000000ff1800728c */ /* 0x000fe4000bf25270 */
[----:B------:R-:W-:Y:S02]  /*5170*/  @!UP0 UIMAD UR7, UR7, UR8, UR4 ;  /* 0x00000008070782a4 */ /* 0x000fe4000f8e0204 */
[----:B------:R-:W-:Y:S02]  /*5180*/  @!UP0 UIADD3 UR9, UPT, UPT, UR10, -UR4, URZ ;  /* 0x800000040a098290 */ /* 0x000fe4000fffe0ff */
[----:B------:R-:W-:Y:S02]  /*5190*/  UIADD3 UR8, UPT, UPT, -UR6, URZ, URZ ;  /* 0x000000ff06087290 */ /* 0x000fe4000fffe1ff */
[----:B------:R-:W-:Y:S02]  /*51a0*/  UIADD3 UR4, UPT, UPT, -UR5, URZ, URZ ;  /* 0x000000ff05047290 */ /* 0x000fe4000fffe1ff */
[----:B------:R-:W-:Y:S03]  /*51b0*/  @!UP0 UIMAD UR6, UR9, UR45, UR5 ;  /* 0x0000002d090682a4 */ /* 0x000fe6000f8e0205 */
[----:B------:R-:W-:Y:S01]  /*51c0*/  @!UP0 UMOV UR5, UR7 ;  /* 0x0000000700058c82 */ /* 0x000fe20008000000 */
[----:B------:R-:W-:Y:S02]  /*51d0*/  UIMAD UR7, UR15, UR4, UR14 ;  /* 0x000000040f0772a4 */ /* 0x000fe4000f8e020e */
[----:B------:R-:W-:Y:S02]  /*51e0*/  UIMAD UR4, UR50, UR8, UR13 ;  /* 0x00000008320472a4 */ /* 0x000fe4000f8e020d */
[----:B------:R-:W-:Y:S02]  /*51f0*/  UIMAD UR14, UR5, UR15, UR7 ;  /* 0x0000000f050e72a4 */ /* 0x000fe4000f8e0207 */
[----:B------:R-:W-:Y:S11]  /*5200*/  UIMAD UR13, UR6, UR50, UR4 ;  /* 0x00000032060d72a4 */ /* 0x000ff6000f8e0204 */
[----:B------:R-:W-:Y:S01]  /*5210*/  @!UPT UIADD3 URZ, UPT, UPT, URZ, URZ, URZ ;  /* 0x000000fffffff290 */ /* 0x000fe2000fffe0ff */
.L_x_97:
[----:B------:R-:W3:Y:S01]  /*5220*/  @!UP4 LDCU.128 UR8, c[0x0][0xb10] ;  /* 0x00016200ff08c7ac */ /* 0x000ee20008000c00 */
[----:B------:R-:W-:Y:S02]  /*5230*/  ISETP.NE.U32.AND P0, PT, RZ, UR38, PT ;  /* 0x00000026ff007c0c */ /* 0x000fe4000bf05070 */
[----:B------:R-:W-:Y:S02]  /*5240*/  SHF.L.U32 R4, R11, 0x1f, RZ ;  /* 0x0000001f0b047819 */ /* 0x000fe400000006ff */
[----:B------:R-:W-:Y:S01]  /*5250*/  ISETP.NE.AND.EX P0, PT, RZ, UR39, PT, P0 ;  /* 0x00000027ff007c0c */ /* 0x000fe2000bf05300 */
[----:B------:R-:W4:Y:S01]  /*5260*/  @!UP4 LDCU UR5, c[0x0][0xb0c] ;  /* 0x00016180ff05c7ac */ /* 0x000f220008000800 */
[----:B------:R-:W-:Y:S02]  /*5270*/  USHF.L.U32 UR42, UR30, 0x7, URZ ;  /* 0x000000071e2a7899 */ /* 0x000fe400080006ff */
[----:B------:R-:W-:Y:S02]  /*5280*/  USHF.L.U32 UR43, UR31, 0x6, URZ ;  /* 0x000000061f2b7899 */ /* 0x000fe400080006ff */
[----:B---3--:R-:W-:Y:S07]  /*5290*/  UIMAD.WIDE.U32 UR6, UR14, UR8, URZ ;  /* 0x000000080e0672a5 */ /* 0x008fee000f8e00ff */
[----:B------:R-:W-:Y:S01]  /*52a0*/  @!UP4 UMOV UR4, UR7 ;  /* 0x000000070004cc82 */ /* 0x000fe20008000000 */
[----:B----4-:R-:W-:Y:S02]  /*52b0*/  @!UP4 UISETP.NE.AND UP0, UPT, UR5, 0x1, UPT ;  /* 0x000000010500c88c */ /* 0x010fe4000bf05270 */
[----:B------:R-:W-:Y:S02]  /*52c0*/  @!UP4 USHF.R.U32.HI UR4, URZ, UR9, UR4 ;  /* 0x00000009ff04c299 */ /* 0x000fe40008011604 */
[----:B------:R-:W-:Y:S02]  /*52d0*/  UIMAD.WIDE.U32 UR6, UR13, UR11, URZ ;  /* 0x0000000b0d0672a5 */ /* 0x000fe4000f8e00ff */
[----:B------:R-:W-:Y:S02]  /*52e0*/  @!UP4 USEL UR8, UR14, UR4, !UP0 ;  /* 0x000000040e08c287 */ /* 0x000fe4000c000000 */
[----:B------:R-:W-:Y:S03]  /*52f0*/  @!UP4 UISETP.NE.AND UP0, UPT, UR10, 0x1, UPT ;  /* 0x000000010a00c88c */ /* 0x000fe6000bf05270 */
[----:B------:R-:W-:Y:S02]  /*5300*/  @!UP4 UMOV UR6, UR7 ;  /* 0x000000070006cc82 */ /* 0x000fe40008000000 */
[----:B------:R-:W3:Y:S02]  /*5310*/  @!UP4 LDCU UR4, c[0x0][0xb20] ;  /* 0x00016400ff04c7ac */ /* 0x000ee40008000800 */
[----:B---3--:R-:W-:Y:S04]  /*5320*/  @!UP4 USHF.R.U32.HI UR6, URZ, UR4, UR6 ;  /* 0x00000004ff06c299 */ /* 0x008fe80008011606 */
[----:B------:R-:W-:Y:S04]  /*5330*/  @!UP4 USEL UR6, UR13, UR6, !UP0 ;  /* 0x000000060d06c287 */ /* 0x000fe8000c000000 */
[----:B------:R-:W-:Y:S02]  /*5340*/  @!UP4 UIADD3 UR4, UPT, UPT, -UR8, UR6, URZ ;  /* 0x000000060804c290 */ /* 0x000fe4000fffe1ff */
[----:B------:R-:W-:Y:S02]  /*5350*/  @!UP4 UIADD3 UR6, UPT, UPT, UR8, -UR6, URZ ;  /* 0x800000060806c290 */ /* 0x000fe4000fffe0ff */
[----:B------:R-:W-:Y:S02]  /*5360*/  @!UP4 UIMAD UR14, UR4, UR5, UR14 ;  /* 0x00000005040ec2a4 */ /* 0x000fe4000f8e020e */
[----:B------:R-:W-:Y:S01]  /*5370*/  @!UP4 UIMAD UR13, UR6, UR10, UR13 ;  /* 0x0000000a060dc2a4 */ /* 0x000fe2000f8e020d */
[----:B------:R-:W-:Y:S11]  /*5380*/  BRA.U UP3, `(.L_x_98) ;  /* 0x0000000103107547 */ /* 0x000ff6000b800000 */
[----:B------:R-:W-:Y:S04]  /*5390*/  MOV R2, UR55 ;  /* 0x0000003700027c02 */ /* 0x000fe80008000f00 */
[----:B------:R-:W-:Y:S04]  /*53a0*/  SHF.L.U32 R2, R2, 0x1f, RZ ;  /* 0x0000001f02027819 */ /* 0x000fe800000006ff */
[----:B------:R-:W3:Y:S02]  /*53b0*/  SYNCS.PHASECHK.TRANS64.TRYWAIT P1, [UR21+0x118], R2 ;  /* 0x00011802ff0075a7 */ /* 0x000ee40008021115 */
[----:B---3--:R-:W-:Y:S05]  /*53c0*/  @!P1 BRA `(.L_x_99) ;  /* 0x0000004c00449947 */ /* 0x008fea0003800000 */
.L_x_98:
[----:B------:R-:W-:Y:S05]  /*53d0*/  BRA.U !UP5, `(.L_x_100) ;  /* 0x000000010d387547 */ /* 0x000fea000b800000 */
[----:B------:R-:W-:Y:S01]  /*53e0*/  UPLOP3.LUT UP1, UPT, UPT, UPT, UP6, 0x80, 0x8 ;  /* 0x000000000008789c */ /* 0x000fe20003f2f060 */
[----:B--2---:R-:W-:Y:S01]  /*53f0*/  HFMA2 R0, -RZ, RZ, 0, 5.9604644775390625e-08 ;  /* 0x00000001ff007431 */ /* 0x004fe200000001ff */
[----:B------:R-:W2:Y:S01]  /*5400*/  LDCU.64 UR8, c[0x0][0x358] ;  /* 0x00006b00ff0877ac */ /* 0x000ea20008000a00 */
[----:B------:R-:W-:Y:S03]  /*5410*/  IMAD.MOV.U32 R46, RZ, RZ, 0x1 ;  /* 0x00000001ff2e7424 */ /* 0x000fe600078e00ff */
[----:B------:R-:W-:Y:S05]  /*5420*/  PLOP3.LUT P1, PT, PT, PT, UP1, 0x80, 0x8 ;  /* 0x000000000008781c */ /* 0x000fea0003f2f018 */
[----:B------:R-:W3:Y:S01]  /*5430*/  @UP1 LDCU.64 UR4, c[0x0][0x888] ;  /* 0x00011100ff0417ac */ /* 0x000ee20008000a00 */
[----:B------:R-:W-:Y:S07]  /*5440*/  @UP1 UIMAD UR6, UR36, UR38, URZ ;  /* 0x00000026240612a4 */ /* 0x000fee000f8e02ff */
[----:B------:R-:W-:Y:S01]  /*5450*/  @!P1 PRMT R46, R0, 0x7610, R46 ;  /* 0x00007610002e9816 */ /* 0x000fe2000000002e */
[----:B---3--:R-:W-:Y:S06]  /*5460*/  @UP1 UIMAD.WIDE UR4, UR6, 0x4, UR4 ;  /* 0x00000004060418a5 */ /* 0x008fec000f8e0204 */
[----:B------:R-:W-:Y:S01]  /*5470*/  IMAD.U32 R6, RZ, RZ, UR4 ;  /* 0x00000004ff067e24 */ /* 0x000fe2000f8e00ff */
[----:B------:R-:W-:Y:S04]  /*5480*/  MOV R7, UR5 ;  /* 0x0000000500077c02 */ /* 0x000fe80008000f00 */
[----:B------:R-:W3:Y:S01]  /*5490*/  @!UP1 LDCU UR4, c[0x0][0x880] ;  /* 0x00011000ff0497ac */ /* 0x000ee20008000800 */
[----:B--2--5:R4:W5:Y:S02]  /*54a0*/  @P1 LDG.E R27, desc[UR8][R6.64] ;  /* 0x00000008061b1981 */ /* 0x024964000c1e1900 */
[----:B---34-:R-:W-:Y:S07]  /*54b0*/  @!P1 IMAD.U32 R27, RZ, RZ, UR4 ;  /* 0x00000004ff1b9e24 */ /* 0x018fee000f8e00ff */
.L_x_100:
[----:B-----5:R-:W-:Y:S01]  /*54c0*/  @!P0 FSETP.EQ.AND P2, PT, R27, RZ, PT ;  /* 0x000000ff1b00820b */ /* 0x020fe20003f42000 */
[----:B------:R-:W-:Y:S01]  /*54d0*/  @!UPT UIADD3 URZ, UPT, UPT, URZ, URZ, URZ ;  /* 0x000000fffffff290 */ /* 0x000fe2000fffe0ff */
[----:B------:R-:W-:Y:S11]  /*54e0*/  @!P0 BRA `(.L_x_101) ;  /* 0x0000000000148947 */ /* 0x000ff60003800000 */
[----:B------:R-:W-:Y:S02]  /*54f0*/  LOP3.LUT P0, RZ, R46, 0xff, RZ, 0xc0, !PT ;  /* 0x000000ff2eff7812 */ /* 0x000fe4000780c0ff */
[----:B------:R-:W-:Y:S04]  /*5500*/  PLOP3.LUT P2, PT, PT, PT, UP1, 0x80, 0x8 ;  /* 0x000000000008781c */ /* 0x000fe80003f4f018 */
[----:B------:R-:W-:Y:S07]  /*5510*/  PLOP3.LUT P2, PT, P2, PT, PT, 0x8, 0x80 ;  /* 0x000000000080781c */ /* 0x000fee000174e170 */
[----:B------:R-:W-:Y:S11]  /*5520*/  @P0 FSETP.EQ.AND P2, PT, R27, RZ, PT ;  /* 0x000000ff1b00020b */ /* 0x000ff60003f42000 */
[----:B------:R-:W-:Y:S02]  /*5530*/  @!UPT UIADD3 URZ, UPT, UPT, URZ, URZ, URZ ;  /* 0x000000fffffff290 */ /* 0x000fe4000fffe0ff */
.L_x_101:
[----:B------:R-:W3:Y:S01]  /*5540*/  SYNCS.PHASECHK.TRANS64.TRYWAIT P0, [UR21+0xf0], R4 ;  /* 0x0000f004ff0075a7 */ /* 0x000ee20008001115 */
[----:B------:R-:W-:Y:S04]  /*5550*/  ELECT P1, URZ, PT ;  /* 0x0000000000ff782f */ /* 0x000fe80003820000 */
[----:B------:R-:W-:Y:S01]  /*5560*/  PLOP3.LUT P1, PT, P2, P1, PT, 0xf2, 0x2f ;  /* 0x00000000002f781c */ /* 0x000fe20001723e72 */
[----:B------:R-:W-:Y:S01]  /*5570*/  @!UPT UIADD3 URZ, UPT, UPT, URZ, URZ, URZ ;  /* 0x000000fffffff290 */ /* 0x000fe2000fffe0ff */
[----:B---3--:R-:W-:Y:S11]  /*5580*/  @!P0 BRA `(.L_x_102) ;  /* 0x0000004800ec8947 */ /* 0x008ff60003800000 */
.L_x_210:
[----:B--2---:R-:W-:Y:S01]  /*5590*/  @!P1 IADD3 R2, P0, PT, R12, 0x580, RZ ;  /* 0x000005800c029810 */ /* 0x004fe20007f1e0ff */
[----:B------:R-:W-:Y:S01]  /*55a0*/  VOTEU.ALL UP0, P1 ;  /* 0x0000000000ff7886 */ /* 0x000fe20000800000 */
[----:B------:R-:W-:Y:S01]  /*55b0*/  UMOV UR6, 0x0 ;  /* 0x0000000000067882 */ /* 0x000fe20000000000 */
[----:B------:R-:W-:Y:S01]  /*55c0*/  UMOV UR7, 0x10000000 ;  /* 0x1000000000077882 */ /* 0x000fe20000000000 */
[----:B------:R-:W-:Y:S01]  /*55d0*/  @!P1 R2UR UR5, R2 ;  /* 0x00000000020592ca */ /* 0x000fe200000e0000 */
[----:B------:R-:W-:Y:S01]  /*55e0*/  @!P1 IMAD.X R0, RZ, RZ, R13, P0 ;  /* 0x000000ffff009224 */ /* 0x000fe200000e060d */
[----:B------:R-:W-:Y:S02]  /*55f0*/  @!UP0 UIADD3 UR40, UPT, UPT, UR21, 0x200, URZ ;  /* 0x0000020015288890 */ /* 0x000fe4000fffe0ff */
[----:B------:R-:W-:Y:S02]  /*5600*/  @!UP0 UIADD3 UR10, UPT, UPT, UR42, 0x40, URZ ;  /* 0x000000402a0a8890 */ /* 0x000fe4000fffe0ff */
[----:B------:R-:W-:Y:S01]  /*5610*/  @!P1 R2UR UR4, R0 ;  /* 0x00000000000492ca */ /* 0x000fe200000e0000 */
[----:B------:R-:W-:Y:S01]  /*5620*/  @!UP0 UIADD3 UR8, UPT, UPT, UR21, 0xa00, URZ ;  /* 0x00000a0015088890 */ /* 0x000fe2000fffe0ff */
[----:B------:R-:W-:Y:S01]  /*5630*/  @!P1 IMAD.MOV.U32 R0, RZ, RZ, 0x1000 ;  /* 0x00001000ff009424 */ /* 0x000fe200078e00ff */
[----:B------:R-:W-:Y:S01]  /*5640*/  VOTEU.ALL UP0, P1 ;  /* 0x0000000000ff7886 */ /* 0x000fe20000800000 */
[----:B------:R-:W-:Y:S01]  /*5650*/  UMOV UR44, UR36 ;  /* 0x00000024002c7c82 */ /* 0x000fe20008000000 */
[----:B------:R-:W-:Y:S01]  /*5660*/  UMOV UR9, UR41 ;  /* 0x0000002900097c82 */ /* 0x000fe20008000000 */
[----:B------:R-:W-:Y:S01]  /*5670*/  UMOV UR11, UR43 ;  /* 0x0000002b000b7c82 */ /* 0x000fe20008000000 */
[----:B------:R-:W-:Y:S01]  /*5680*/  IMAD.U32 R6, RZ, RZ, UR5 ;  /* 0x00000005ff067e24 */ /* 0x000fe2000f8e00ff */
[----:B------:R-:W-:Y:S05]  /*5690*/  UMOV UR12, UR36 ;  /* 0x00000024000c7c82 */ /* 0x000fea0008000000 */
[----:B------:R-:W-:Y:S01]  /*56a0*/  IMAD.U32 R7, RZ, RZ, UR4 ;  /* 0x00000004ff077e24 */ /* 0x000fe2000f8e00ff */
[----:B------:R-:W-:Y:S04]  /*56b0*/  @!P1 R2UR UR4, R6 ;  /* 0x00000000060492ca */ /* 0x000fe800000e0000 */
[----:B------:R-:W-:Y:S11]  /*56c0*/  @!P1 R2UR UR5, R7 ;  /* 0x00000000070592ca */ /* 0x000ff600000e0000 */
[----:B------:R-:W-:Y:S02]  /*56d0*/  @!UPT UIADD3 URZ, UPT, UPT, URZ, URZ, URZ ;  /* 0x000000fffffff290 */ /* 0x000fe4000fffe0ff */
[----:B------:R-:W-:Y:S01]  /*56e0*/  @!UP0 UTMALDG.3D [UR40], [UR4], desc[UR6] ;  /* 0x00000628040085b4 */ /* 0x000fe20008011000 */
[----:B------:R-:W-:Y:S05]  /*56f0*/  VOTEU.ALL UP0, P1 ;  /* 0x0000000000ff7886 */ /* 0x000fea0000800000 */
[----:B------:R2:W-:Y:S01]  /*5700*/  @!UP0 UTMALDG.3D [UR8], [UR4], desc[UR6] ;  /* 0x00000608040085b4 */ /* 0x0005e20008011000 */
[----:B------:R3:W-:Y:S01]  /*5710*/  @!P1 SYNCS.ARRIVE.TRANS64.RED.A0TR RZ, [UR21+0xd0], R0 ;  /* 0x0000d000ffff99a7 */ /* 0x0007e20008300415 */
[----:B--2---:R-:W-:Y:S09]  /*5720*/  UPRMT UR4, UR47, 0x654, UR41 ;  /* 0x000006542f047896 */ /* 0x004ff20008000029 */
[----:B------:R-:W-:Y:S01]  /*5730*/  SYNCS.ARRIVE.TRANS64.RED.A1T0 RZ, [UR4], RZ ;  /* 0x000000ffffff79a7 */ /* 0x000fe20008100404 */
[----:B------:R-:W2:Y:S02]  /*5740*/  SYNCS.PHASECHK.TRANS64.TRYWAIT P0, [UR21+0xf8], R4 ;  /* 0x0000f804ff0075a7 */ /* 0x000ea40008001115 */
[----:B--23--:R-:W-:Y:S05]  /*5750*/  @!P0 BRA `(.L_x_103) ;  /* 0x0000004800908947 */ /* 0x00cfea0003800000 */
.L_x_212:
[----:B------:R-:W-:Y:S01]  /*5760*/  @!P1 IADD3 R2, P0, PT, R12, 0x580, RZ ;  /* 0x000005800c029810 */ /* 0x000fe20007f1e0ff */
[----:B------:R-:W-:Y:S01]  /*5770*/  VOTEU.ALL UP0, P1 ;  /* 0x0000000000ff7886 */ /* 0x000fe20000800000 */
[----:B------:R-:W-:Y:S01]  /*5780*/  UMOV UR6, 0x0 ;  /* 0x0000000000067882 */ /* 0x000fe20000000000 */
[----:B------:R-:W-:Y:S01]  /*5790*/  UMOV UR7, 0x10000000 ;  /* 0x1000000000077882 */ /* 0x000fe20000000000 */
[----:B------:R-:W-:Y:S01]  /*57a0*/  @!P1 R2UR UR5, R2 ;  /* 0x00000000020592ca */ /* 0x000fe200000e0000 */
[----:B--2---:R-:W-:Y:S01]  /*57b0*/  @!P1 IMAD.X R0, RZ, RZ, R13, P0 ;  /* 0x000000ffff009224 */ /* 0x004fe200000e060d */
[----:B------:R-:W-:Y:S02]  /*57c0*/  @!UP0 UIADD3 UR34, UPT, UPT, UR42, 0x10, URZ ;  /* 0x000000102a228890 */ /* 0x000fe4000fffe0ff */
[----:B------:R-:W-:Y:S02]  /*57d0*/  @!UP0 UIADD3 UR32, UPT, UPT, UR21, 0x1200, URZ ;  /* 0x0000120015208890 */ /* 0x000fe4000fffe0ff */
[----:B------:R-:W-:Y:S01]  /*57e0*/  @!P1 R2UR UR4, R0 ;  /* 0x00000000000492ca */ /* 0x000fe200000e0000 */
[----:B------:R-:W-:Y:S01]  /*57f0*/  @!UP0 UIADD3 UR10, UPT, UPT, UR42, 0x50, URZ ;  /* 0x000000502a0a8890 */ /* 0x000fe2000fffe0ff */
[----:B------:R-:W-:Y:S01]  /*5800*/  @!P1 IMAD.MOV.U32 R0, RZ, RZ, 0x1000 ;  /* 0x00001000ff009424 */ /* 0x000fe200078e00ff */
[----:B------:R-:W-:Y:S01]  /*5810*/  @!UP0 UIADD3 UR8, UPT, UPT, UR21, 0x1a00, URZ ;  /* 0x00001a0015088890 */ /* 0x000fe2000fffe0ff */
[----:B------:R-:W-:Y:S01]  /*5820*/  VOTEU.ALL UP0, P1 ;  /* 0x0000000000ff7886 */ /* 0x000fe20000800000 */
[----:B------:R-:W-:Y:S02]  /*5830*/  UMOV UR35, UR43 ;  /* 0x0000002b00237c82 */ /* 0x000fe40008000000 */
[----:B------:R-:W-:Y:S01]  /*5840*/  IMAD.U32 R6, RZ, RZ, UR5 ;  /* 0x00000005ff067e24 */ /* 0x000fe2000f8e00ff */
[----:B------:R-:W-:Y:S01]  /*5850*/  UMOV UR9, UR33 ;  /* 0x0000002100097c82 */ /* 0x000fe20008000000 */
[----:B------:R-:W-:Y:S01]  /*5860*/  UMOV UR11, UR43 ;  /* 0x0000002b000b7c82 */ /* 0x000fe20008000000 */
[----:B------:R-:W-:Y:S03]  /*5870*/  UMOV UR12, UR36 ;  /* 0x00000024000c7c82 */ /* 0x000fe60008000000 */
        /* <DEDUP_REMOVED lines=12> */
.L_x_214:
[----:B------:R-:W-:Y:S01]  /*5940*/  @!P1 IADD3 R2, P0, PT, R12, 0x580, RZ ;  /* 0x000005800c029810 */ /* 0x000fe20007f1e0ff */
[----:B------:R-:W-:Y:S01]  /*5950*/  VOTEU.ALL UP0, P1 ;  /* 0x0000000000ff7886 */ /* 0x000fe20000800000 */
[----:B------:R-:W-:Y:S01]  /*5960*/  UMOV UR6, 0x0 ;  /* 0x0000000000067882 */ /* 0x000fe20000000000 */
[----:B------:R-:W-:Y:S01]  /*5970*/  UMOV UR7, 0x10000000 ;  /* 0x1000000000077882 */ /* 0x000fe20000000000 */
[----:B------:R-:W-:Y:S01]  /*5980*/  @!P1 R2UR UR5, R2 ;  /* 0x00000000020592ca */ /* 0x000fe200000e0000 */
[----:B--2---:R-:W-:Y:S01]  /*5990*/  @!P1 IMAD.X R0, RZ, RZ, R13, P0 ;  /* 0x000000ffff009224 */ /* 0x004fe200000e060d */
[----:B------:R-:W-:Y:S01]  /*59a0*/  @!UP0 UIADD3 UR26, UPT, UPT, UR42, 0x20, URZ ;  /* 0x000000202a1a8890 */ /* 0x000fe2000fffe0ff */
[----:B------:R-:W-:Y:S01]  /*59b0*/  VIADD R10, R10, 0x1 ;  /* 0x000000010a0a7836 */ /* 0x000fe20000000000 */
        /* <DEDUP_REMOVED lines=10> */
[----:B------:R-:W-:Y:S01]  /*5a60*/  UMOV UR11, UR43 ;  /* 0x0000002b000b7c82 */ /* 0x000fe20008000000 */
[----:B------:R-:W-:Y:S02]  /*5a70*/  UMOV UR12, UR36 ;  /* 0x00000024000c7c82 */ /* 0x000fe40008000000 */
        /* <DEDUP_REMOVED lines=12> */
.L_x_216:
[----:B------:R-:W-:Y:S01]  /*5b40*/  UIADD3 UR31, UPT, UPT, UR14, UR63, URZ ;  /* 0x0000003f0e1f7290 */ /* 0x000fe2000fffe0ff */
[----:B------:R-:W-:Y:S01]  /*5b50*/  @!P1 IADD3 R2, P0, PT, R12, 0x580, RZ ;  /* 0x000005800c029810 */ /* 0x000fe20007f1e0ff */
[----:B------:R-:W-:Y:S01]  /*5b60*/  UPLOP3.LUT UP3, UPT, UPT, UPT, UPT, 0x80, 0x8 ;  /* 0x000000000008789c */ /* 0x000fe20003f6f070 */
[----:B------:R-:W-:Y:S01]  /*5b70*/  R2UR UR24, R50 ;  /* 0x00000000321872ca */ /* 0x000fe200000e0000 */
[----:B------:R-:W-:Y:S01]  /*5b80*/  VOTEU.ALL UP0, P1 ;  /* 0x0000000000ff7886 */ /* 0x000fe20000800000 */
[----:B------:R-:W-:Y:S01]  /*5b90*/  @!P1 R2UR UR5, R2 ;  /* 0x00000000020592ca */ /* 0x000fe200000e0000 */
[----:B--2---:R-:W-:Y:S01]  /*5ba0*/  @!P1 IMAD.X R0, RZ, RZ, R13, P0 ;  /* 0x000000ffff009224 */ /* 0x004fe200000e060d */
[----:B------:R-:W-:Y:S01]  /*5bb0*/  UMOV UR6, 0x0 ;  /* 0x0000000000067882 */ /* 0x000fe20000000000 */
[----:B------:R-:W-:Y:S01]  /*5bc0*/  UMOV UR7, 0x10000000 ;  /* 0x1000000000077882 */ /* 0x000fe20000000000 */
[----:B------:R-:W-:Y:S01]  /*5bd0*/  @!UP0 UIADD3 UR18, UPT, UPT, UR42, 0x30, URZ ;  /* 0x000000302a128890 */ /* 0x000fe2000fffe0ff */
[----:B------:R-:W-:Y:S01]  /*5be0*/  ISETP.NE.AND P0, PT, R10, 0x2, PT ;  /* 0x000000020a00780c */ /* 0x000fe20003f05270 */
[----:B------:R-:W-:Y:S01]  /*5bf0*/  @!UP0 UIADD3 UR16, UPT, UPT, UR21, 0x3200, URZ ;  /* 0x0000320015108890 */ /* 0x000fe2000fffe0ff */
[----:B------:R-:W-:Y:S01]  /*5c00*/  @!P1 R2UR UR4, R0 ;  /* 0x00000000000492ca */ /* 0x000fe200000e0000 */
[----:B------:R-:W-:Y:S01]  /*5c10*/  @!UP0 UIADD3 UR17, UPT, UPT, UR21, 0xe8, URZ ;  /* 0x000000e815118890 */ /* 0x000fe2000fffe0ff */
[----:B------:R-:W-:Y:S01]  /*5c20*/  SEL R0, RZ, 0x1, P0 ;  /* 0x00000001ff007807 */ /* 0x000fe20000000000 */
[----:B------:R-:W-:Y:S01]  /*5c30*/  @!UP0 UIADD3 UR10, UPT, UPT, UR42, 0x70, URZ ;  /* 0x000000702a0a8890 */ /* 0x000fe2000fffe0ff */
[----:B------:R-:W-:Y:S01]  /*5c40*/  LOP3.LUT R11, R11, 0x1, RZ, 0x3c, !PT ;  /* 0x000000010b0b7812 */ /* 0x000fe200078e3cff */
[----:B------:R-:W-:Y:S01]  /*5c50*/  @!UP0 UIADD3 UR8, UPT, UPT, UR21, 0x3a00, URZ ;  /* 0x00003a0015088890 */ /* 0x000fe2000fffe0ff */
[----:B------:R-:W-:Y:S01]  /*5c60*/  IMAD.U32 R4, RZ, RZ, UR5 ;  /* 0x00000005ff047e24 */ /* 0x000fe2000f8e00ff */
[----:B------:R-:W-:Y:S01]  /*5c70*/  VOTEU.ALL UP0, P1 ;  /* 0x0000000000ff7886 */ /* 0x000fe20000800000 */
[----:B------:R-:W-:Y:S01]  /*5c80*/  UMOV UR19, UR43 ;  /* 0x0000002b00137c82 */ /* 0x000fe20008000000 */
[----:B------:R-:W-:Y:S01]  /*5c90*/  UMOV UR20, UR36 ;  /* 0x0000002400147c82 */ /* 0x000fe20008000000 */
[----:B------:R-:W-:Y:S01]  /*5ca0*/  UMOV UR11, UR43 ;  /* 0x0000002b000b7c82 */ /* 0x000fe20008000000 */
[----:B------:R-:W-:Y:S01]  /*5cb0*/  UMOV UR12, UR36 ;  /* 0x00000024000c7c82 */ /* 0x000fe20008000000 */
[----:B------:R-:W-:Y:S01]  /*5cc0*/  UMOV UR9, UR17 ;  /* 0x0000001100097c82 */ /* 0x000fe20008000000 */
[----:B------:R-:W-:Y:S01]  /*5cd0*/  IMAD.U32 R5, RZ, RZ, UR4 ;  /* 0x00000004ff057e24 */ /* 0x000fe2000f8e00ff */
[----:B------:R-:W-:Y:S01]  /*5ce0*/  @!P1 R2UR UR4, R4 ;  /* 0x00000000040492ca */ /* 0x000fe200000e0000 */
[----:B------:R-:W-:Y:S01]  /*5cf0*/  UIADD3 UR30, UPT, UPT, UR13, UR24, URZ ;  /* 0x000000180d1e7290 */ /* 0x000fe2000fffe0ff */
[----:B------:R-:W-:Y:S01]  /*5d00*/  LOP3.LUT R9, R9, R0, RZ, 0x3c, !PT ;  /* 0x0000000009097212 */ /* 0x000fe200078e3cff */
[----:B------:R-:W-:Y:S01]  /*5d10*/  UMOV UR36, UR29 ;  /* 0x0000001d00247c82 */ /* 0x000fe20008000000 */
[----:B------:R-:W-:Y:S02]  /*5d20*/  @!P1 R2UR UR5, R5 ;  /* 0x00000000050592ca */ /* 0x000fe400000e0000 */
[----:B------:R-:W-:Y:S11]  /*5d30*/  SEL R10, R10, RZ, P0 ;  /* 0x000000ff0a0a7207 */ /* 0x000ff60000000000 */
[----:B------:R2:W-:Y:S01]  /*5d40*/  @!UP0 UTMALDG.3D [UR16], [UR4], desc[UR6] ;  /* 0x00000610040085b4 */ /* 0x0005e20008011000 */
[----:B------:R-:W-:Y:S05]  /*5d50*/  VOTEU.ALL UP0, P1 ;  /* 0x0000000000ff7886 */ /* 0x000fea0000800000 */
[----:B------:R2:W-:Y:S01]  /*5d60*/  @!UP0 UTMALDG.3D [UR8], [UR4], desc[UR6] ;  /* 0x00000608040085b4 */ /* 0x0005e20008011000 */
[----:B------:R2:W-:Y:S01]  /*5d70*/  @!P1 SYNCS.ARRIVE.TRANS64.RED.A0TR RZ, [UR21+0xe8], R3 ;  /* 0x0000e803ffff99a7 */ /* 0x0005e20008300415 */
[----:B------:R-:W-:Y:S01]  /*5d80*/  SYNCS.ARRIVE.TRANS64.RED.A1T0 RZ, [UR52], RZ ;  /* 0x000000ffffff79a7 */ /* 0x000fe20008100434 */
[----:B------:R-:W-:Y:S05]  /*5d90*/  BRA.U UP2, `(.L_x_106) ;  /* 0xffffffed02e47547 */ /* 0x000fea000b83ffff */
[----:B------:R-:W-:-:S04]  /*5da0*/  SHF.L.U32 R2, R11, 0x1f, RZ ;  /* 0x0000001f0b027819 */ /* 0x000fc800000006ff */
[----:B------:R-:W3:Y:S02]  /*5db0*/  SYNCS.PHASECHK.TRANS64.TRYWAIT P0, [UR21+0xf0], R2 ;  /* 0x0000f002ff0075a7 */ /* 0x000ee40008001115 */
[----:B---3--:R-:W-:Y:S05]  /*5dc0*/  @!P0 BRA `(.L_x_107) ;  /* 0x00000044003c8947 */ /* 0x008fea0003800000 */
.L_x_218:
[----:B------:R-:W4:Y:S02]  /*5dd0*/  SYNCS.PHASECHK.TRANS64.TRYWAIT P0, [UR21+0xf8], R2 ;  /* 0x0000f802ff0075a7 */ /* 0x000f240008001115 */
[----:B----4-:R-:W-:Y:S05]  /*5de0*/  @!P0 BRA `(.L_x_108) ;  /* 0x00000044004c8947 */ /* 0x010fea0003800000 */
.L_x_220:
[----:B------:R-:W4:Y:S02]  /*5df0*/  SYNCS.PHASECHK.TRANS64.TRYWAIT P0, [UR21+0x100], R2 ;  /* 0x00010002ff0075a7 */ /* 0x000f240008001115 */
[----:B----4-:R-:W-:Y:S05]  /*5e00*/  @!P0 BRA `(.L_x_109) ;  /* 0x00000044005c8947 */ /* 0x010fea0003800000 */
.L_x_222:
[----:B---3--:R-:W-:-:S07]  /*5e10*/  MOV R0, UR21 ;  /* 0x0000001500007c02 */ /* 0x008fce0008000f00 */
.L_x_110:
[----:B---3--:R-:W-:-:S04]  /*5e20*/  SHF.L.U32 R2, R11, 0x1f, RZ ;  /* 0x0000001f0b027819 */ /* 0x008fc800000006ff */
[----:B------:R3:W4:Y:S03]  /*5e30*/  SYNCS.PHASECHK.TRANS64.TRYWAIT P0, [R0+URZ+0x108], R2 ;  /* 0x00010802000075a7 */ /* 0x00072600080011ff */
[----:B----4-:R-:W-:Y:S05]  /*5e40*/  @!P0 NANOSLEEP.SYNCS 0x989680 ;  /* 0x009896800000895d */ /* 0x010fea0003900000 */
[----:B------:R-:W4:Y:S02]  /*5e50*/  @!P0 SYNCS.PHASECHK.TRANS64 P0, [R0+URZ+0x108], R2 ;  /* 0x00010802000085a7 */ /* 0x000f2400080010ff */
[----:B-12-4-:R-:W-:Y:S05]  /*5e60*/  @P0 EXIT ;  /* 0x000000000000094d */ /* 0x016fea0003800000 */
[----:B------:R-:W-:Y:S05]  /*5e70*/  BRA `(.L_x_110) ;  /* 0xfffffffc00e87947 */ /* 0x000fea000383ffff */
.L_x_95:
[----:B------:R-:W-:-:S06]  /*5e80*/  UISETP.GE.AND UP0, UPT, UR18, 0x4, UPT ;  /* 0x000000041200788c */ /* 0x000fcc000bf06270 */
[----:B------:R-:W-:-:S13]  /*5e90*/  PLOP3.LUT P0, PT, PT, PT, UP0, 0x80, 0x8 ;  /* 0x000000000008781c */ /* 0x000fda0003f0f008 */
[----:B-1----:R-:W-:Y:S05]  /*5ea0*/  @!P0 EXIT ;  /* 0x000000000000894d */ /* 0x002fea0003800000 */
[----:B------:R-:W-:Y:S01]  /*5eb0*/  BAR.SYNC.DEFER_BLOCKING 0x6, 0xa0 ;  /* 0x0182800000007b1d */ /* 0x000fe20000010000 */
[C---:B------:R-:W-:Y:S01]  /*5ec0*/  IMAD.SHL.U32 R45, R60.reuse, 0x10, RZ ;  /* 0x000000103c2d7824 */ /* 0x040fe200078e00ff */
[C---:B------:R-:W-:Y:S01]  /*5ed0*/  SHF.L.U32 R3, R47.reuse, 0x15, RZ ;  /* 0x000000152f037819 */ /* 0x040fe200000006ff */
[C---:B------:R-:W-:Y:S02]  /*5ee0*/  IMAD.U32 R23, R60.reuse, 0x10000, RZ ;  /* 0x000100003c177824 */ /* 0x040fe400078e00ff */
[----:B------:R-:W-:Y:S02]  /*5ef0*/  HFMA2 R59, -RZ, RZ, 0, 5.9604644775390625e-08 ;  /* 0x00000001ff3b7431 */ /* 0x000fe400000001ff */
[----:B------:R-:W-:Y:S01]  /*5f00*/  IMAD.SHL.U32 R2, R60, 0x2, RZ ;  /* 0x000000023c027824 */ /* 0x000fe200078e00ff */
[----:B------:R-:W-:Y:S01]  /*5f10*/  UMOV UR43, 0x400 ;  /* 0x00000400002b7882 */ /* 0x000fe20000000000 */
[----:B------:R-:W1:Y:S01]  /*5f20*/  LDCU.64 UR4, c[0x0][0x890] ;  /* 0x00011200ff0477ac */ /* 0x000e620008000a00 */
[----:B------:R-:W2:Y:S01]  /*5f30*/  LDC.64 R42, c[0x0][0x8b0] ;  /* 0x00022c00ff2a7b82 */ /* 0x000ea20000000a00 */
[----:B------:R-:W-:Y:S01]  /*5f40*/  IMAD.SHL.U32 R6, R47, 0x200, RZ ;  /* 0x000002002f067824 */ /* 0x000fe200078e00ff */
[C---:B------:R-:W-:Y:S01]  /*5f50*/  LOP3.LUT R7, R45.reuse, 0x40, RZ, 0xc0, !PT ;  /* 0x000000402d077812 */ /* 0x040fe200078ec0ff */
[----:B------:R-:W-:Y:S01]  /*5f60*/  ULEA UR43, UR47, UR43, 0x18 ;  /* 0x0000002b2f2b7291 */ /* 0x000fe2000f8ec0ff */
[----:B------:R-:W-:Y:S01]  /*5f70*/  LOP3.LUT R44, R45, 0x5b0, RZ, 0xc0, !PT ;  /* 0x000005b02d2c7812 */ /* 0x000fe200078ec0ff */
[----:B------:R-:W-:Y:S01]  /*5f80*/  IMAD.MOV.U32 R22, RZ, RZ, RZ ;  /* 0x000000ffff167224 */ /* 0x000fe200078e00ff */
[----:B------:R-:W-:Y:S01]  /*5f90*/  LOP3.LUT R3, R3, 0x200000, RZ, 0xc0, !PT ;  /* 0x0020000003037812 */ /* 0x000fe200078ec0ff */
[----:B------:R-:W-:Y:S01]  /*5fa0*/  IMAD.MOV.U32 R58, RZ, RZ, RZ ;  /* 0x000000ffff3a7224 */ /* 0x000fe200078e00ff */
[----:B------:R-:W3:Y:S01]  /*5fb0*/  LDC.64 R40, c[0x0][0x8a8] ;  /* 0x00022a00ff287b82 */ /* 0x000ee20000000a00 */
[----:B------:R-:W-:Y:S01]  /*5fc0*/  LOP3.LUT R2, R7, 0x8, R2, 0xf8, !PT ;  /* 0x0000000807027812 */ /* 0x000fe200078ef802 */
[----:B------:R-:W-:Y:S01]  /*5fd0*/  IMAD.MOV.U32 R55, RZ, RZ, RZ ;  /* 0x000000ffff377224 */ /* 0x000fe200078e00ff */
[----:B------:R-:W-:Y:S01]  /*5fe0*/  LOP3.LUT R44, R44, 0x200, R6, 0xf8, !PT ;  /* 0x000002002c2c7812 */ /* 0x000fe200078ef806 */
[----:B------:R-:W4:Y:S01]  /*5ff0*/  LDCU UR60, c[0x0][0x370] ;  /* 0x00006e00ff3c77ac */ /* 0x000f220008000800 */
[----:B------:R-:W-:-:S02]  /*6000*/  LOP3.LUT R23, R3, 0x400000, R23, 0xf8, !PT ;  /* 0x0040000003177812 */ /* 0x000fc400078ef817 */
[----:B------:R-:W-:Y:S01]  /*6010*/  LOP3.LUT P0, RZ, R45, 0x40, RZ, 0xc0, !PT ;  /* 0x000000402dff7812 */ /* 0x000fe2000780c0ff */
[----:B------:R-:W4:Y:S01]  /*6020*/  LDS R0, [UR43+0x1d0] ;  /* 0x0001d02bff007984 */ /* 0x000f220008000800 */
[----:B-1----:R-:W-:Y:S01]  /*6030*/  IMAD.U32 R49, RZ, RZ, UR4 ;  /* 0x00000004ff317e24 */ /* 0x002fe2000f8e00ff */
[----:B------:R-:W-:Y:S01]  /*6040*/  UIADD3 UR4, UPT, UPT, UR43, 0x200, URZ ;  /* 0x000002002b047890 */ /* 0x000fe2000fffe0ff */
[----:B------:R-:W-:Y:S01]  /*6050*/  LOP3.LUT R44, R44, R2, RZ, 0xfc, !PT ;  /* 0x000000022c2c7212 */ /* 0x000fe200078efcff */
[----:B------:R-:W-:Y:S01]  /*6060*/  IMAD.U32 R48, RZ, RZ, UR5 ;  /* 0x00000005ff307e24 */ /* 0x000fe2000f8e00ff */
[----:B------:R-:W-:Y:S01]  /*6070*/  P2R R2, PR, RZ, 0x1 ;  /* 0x00000001ff027803 */ /* 0x000fe20000000000 */
[----:B------:R-:W1:Y:S01]  /*6080*/  LDCU UR42, c[0x0][0xb0c] ;  /* 0x00016180ff2a77ac */ /* 0x000e620008000800 */
[----:B------:R-:W-:Y:S01]  /*6090*/  LOP3.LUT R60, R60, 0x60, RZ, 0xc0, !PT ;  /* 0x000000603c3c7812 */ /* 0x000fe200078ec0ff */
[----:B------:R-:W-:Y:S01]  /*60a0*/  IMAD.U32 R52, RZ, RZ, UR4 ;  /* 0x00000004ff347e24 */ /* 0x000fe2000f8e00ff */
[----:B------:R-:W-:Y:S01]  /*60b0*/  MOV R57, RZ ;  /* 0x000000ff00397202 */ /* 0x000fe20000000f00 */
[----:B------:R-:W1:Y:S01]  /*60c0*/  LDCU UR39, c[0x0][0xb30] ;  /* 0x00016600ff2777ac */ /* 0x000e620008000800 */
[----:B------:R-:W1:Y:S01]  /*60d0*/  LDCU.64 UR54, c[0x0][0x888] ;  /* 0x00011100ff3677ac */ /* 0x000e620008000a00 */
[----:B------:R-:W1:Y:S01]  /*60e0*/  LDCU.64 UR40, c[0x0][0xb28] ;  /* 0x00016500ff2877ac */ /* 0x000e620008000a00 */
[----:B------:R-:W1:Y:S01]  /*60f0*/  LDCU.128 UR56, c[0x0][0xb10] ;  /* 0x00016200ff3877ac */ /* 0x000e620008000c00 */
[----:B------:R-:W1:Y:S01]  /*6100*/  LDCU UR53, c[0x0][0x374] ;  /* 0x00006e80ff3577ac */ /* 0x000e620008000800 */
[----:B------:R-:W-:Y:S01]  /*6110*/  UMOV UR52, URZ ;  /* 0x000000ff00347c82 */ /* 0x000fe20008000000 */
[----:B------:R-:W-:Y:S01]  /*6120*/  UMOV UR46, URZ ;  /* 0x000000ff002e7c82 */ /* 0x000fe20008000000 */
[----:B-1234-:R-:W-:-:S07]  /*6130*/  IMAD.IADD R23, R0, 0x1, R23 ;  /* 0x0000000100177824 */ /* 0x01efce00078e0217 */
.L_x_154:
[----:B------:R-:W-:Y:S02]  /*6140*/  LEA R3, R55, UR43, 0x3 ;  /* 0x0000002b37037c11 */ /* 0x000fe4000f8e18ff */
[----:B------:R-:W-:Y:S02]  /*6150*/  SHF.L.U32 R0, R57, 0x1f, RZ ;  /* 0x0000001f39007819 */ /* 0x000fe400000006ff */
[----:B-1----:R-:W-:Y:S02]  /*6160*/  LEA R4, R55, UR43, 0x4 ;  /* 0x0000002b37047c11 */ /* 0x002fe4000f8e20ff */
[----:B------:R-:W1:Y:S02]  /*6170*/  SYNCS.PHASECHK.TRANS64.TRYWAIT P0, [R3+URZ+0x120], R0 ;  /* 0x00012000030075a7 */ /* 0x000e6400080011ff */
[----:B-1----:R-:W-:Y:S05]  /*6180*/  @!P0 BRA `(.L_x_111) ;  /* 0x0000004000948947 */ /* 0x002fea0003800000 */
.L_x_223:
        /* <DEDUP_REMOVED lines=8> */
[----:B--2---:R-:W-:Y:S11]  /*6210*/  LOP3.LUT P0, RZ, R6, 0x1, RZ, 0xc0, !PT ;  /* 0x0000000106ff7812 */ /* 0x004ff6000780c0ff */
[----:B------:R-:W-:Y:S02]  /*6220*/  @!UPT UIADD3 URZ, UPT, UPT, URZ, URZ, URZ ;  /* 0x000000fffffff290 */ /* 0x000fe4000fffe0ff */
[----:B---3--:R-:W-:Y:S01]  /*6230*/  VOTEU.ANY UP1, P0 ;  /* 0x0000000000ff7886 */ /* 0x008fe20000020100 */
[----:B------:R-:W-:Y:S01]  /*6240*/  PLOP3.LUT P0, PT, PT, PT, UP1, 0x80, 0x8 ;  /* 0x000000000008781c */ /* 0x000fe20003f0f018 */
[----:B------:R-:W-:Y:S11]  /*6250*/  UP2UR UR62, UPR, URZ, 0x2 ;  /* 0x00000002ff3e7883 */ /* 0x000ff60008000000 */
[----:B------:R-:W-:Y:S01]  /*6260*/  @!UPT UIADD3 URZ, UPT, UPT, URZ, URZ, URZ ;  /* 0x000000fffffff290 */ /* 0x000fe2000fffe0ff */
[----:B-1----:R-:W-:Y:S02]  /*6270*/  @P0 SHF.R.U32.HI R0, RZ, 0x10, R5 ;  /* 0x00000010ff000819 */ /* 0x002fe40000011605 */
        /* <DEDUP_REMOVED lines=12> */
[----:B------:R-:W2:Y:S01]  /*6340*/  LDCU UR12, c[0x0][0xb20] ;  /* 0x00016400ff0c77ac */ /* 0x000ea20008000800 */
[----:B------:R-:W-:Y:S02]  /*6350*/  UIMAD.WIDE.U32 UR4, UR53, UR59, URZ ;  /* 0x0000003b350472a5 */ /* 0x000fe4000f8e00ff */
[----:B------:R-:W-:Y:S02]  /*6360*/  UIMAD.WIDE.U32 UR6, UR60, UR56, URZ ;  /* 0x000000383c0672a5 */ /* 0x000fe4000f8e00ff */
[----:B------:R-:W-:Y:S02]  /*6370*/  UISETP.NE.AND UP0, UPT, UR58, 0x1, UPT ;  /* 0x000000013a00788c */ /* 0x000fe4000bf05270 */
[----:B------:R-:W-:Y:S02]  /*6380*/  UIMAD.WIDE.U32 UR8, UR37, UR59, URZ ;  /* 0x0000003b250872a5 */ /* 0x000fe4000f8e00ff */
[----:B------:R-:W-:Y:S02]  /*6390*/  UIMAD.WIDE.U32 UR10, UR38, UR56, URZ ;  /* 0x00000038260a72a5 */ /* 0x000fe4000f8e00ff */
[----:B------:R-:W-:Y:S02]  /*63a0*/  UISETP.NE.AND UP1, UPT, UR42, 0x1, UPT ;  /* 0x000000012a00788c */ /* 0x000fe4000bf25270 */
[----:B------:R-:W-:Y:S01]  /*63b0*/  UISETP.NE.AND UP2, UPT, UR45, 0x1, UPT ;  /* 0x000000012d00788c */ /* 0x000fe2000bf45270 */
[----:B------:R-:W-:Y:S02]  /*63c0*/  UMOV UR4, UR5 ;  /* 0x0000000500047c82 */ /* 0x000fe40008000000 */
[----:B--2---:R-:W-:Y:S03]  /*63d0*/  USHF.R.U32.HI UR5, URZ, UR12, UR4 ;  /* 0x0000000cff057299 */ /* 0x004fe60008011604 */
[----:B------:R-:W-:Y:S02]  /*63e0*/  UMOV UR4, UR7 ;  /* 0x0000000700047c82 */ /* 0x000fe40008000000 */
[----:B------:R-:W-:Y:S02]  /*63f0*/  USHF.R.U32.HI UR7, URZ, UR57, UR4 ;  /* 0x00000039ff077299 */ /* 0x000fe40008011604 */
[----:B------:R-:W-:Y:S02]  /*6400*/  USEL UR4, UR53, UR5, !UP0 ;  /* 0x0000000535047287 */ /* 0x000fe4000c000000 */
[----:B------:R-:W-:Y:S01]  /*6410*/  USEL UR7, UR60, UR7, !UP1 ;  /* 0x000000073c077287 */ /* 0x000fe2000c800000 */
[----:B------:R-:W-:Y:S01]  /*6420*/  UMOV UR5, UR9 ;  /* 0x0000000900057c82 */ /* 0x000fe20008000000 */
[----:B------:R-:W-:Y:S02]  /*6430*/  UIMAD.WIDE.U32 UR8, UR4, UR40, URZ ;  /* 0x00000028040872a5 */ /* 0x000fe4000f8e00ff */
[----:B------:R-:W-:Y:S03]  /*6440*/  USHF.R.U32.HI UR6, URZ, UR12, UR5 ;  /* 0x0000000cff067299 */ /* 0x000fe60008011605 */
[----:B------:R-:W-:Y:S01]  /*6450*/  UMOV UR5, UR11 ;  /* 0x0000000b00057c82 */ /* 0x000fe20008000000 */
[----:B------:R-:W-:Y:S02]  /*6460*/  UIMAD.WIDE.U32 UR10, UR7, UR40, URZ ;  /* 0x00000028070a72a5 */ /* 0x000fe4000f8e00ff */
[----:B------:R-:W-:Y:S02]  /*6470*/  USHF.R.U32.HI UR12, URZ, UR57, UR5 ;  /* 0x00000039ff0c7299 */ /* 0x000fe40008011605 */
[----:B------:R-:W-:Y:S01]  /*6480*/  USEL UR6, UR37, UR6, !UP0 ;  /* 0x0000000625067287 */ /* 0x000fe2000c000000 */
[----:B------:R-:W-:Y:S02]  /*6490*/  UMOV UR5, UR9 ;  /* 0x0000000900057c82 */ /* 0x000fe40008000000 */
[----:B------:R-:W-:Y:S01]  /*64a0*/  UMOV UR10, UR11 ;  /* 0x0000000b000a7c82 */ /* 0x000fe20008000000 */
[----:B------:R-:W-:Y:S02]  /*64b0*/  @UP2 USHF.R.U32.HI UR4, URZ, UR41, UR5 ;  /* 0x00000029ff042299 */ /* 0x000fe40008011605 */
[----:B------:R-:W-:Y:S02]  /*64c0*/  @UP2 USHF.R.U32.HI UR7, URZ, UR41, UR10 ;  /* 0x00000029ff072299 */ /* 0x000fe4000801160a */
[----:B------:R-:W-:Y:S02]  /*64d0*/  UIMAD UR4, UR45, UR4, URZ ;  /* 0x000000042d0472a4 */ /* 0x000fe4000f8e02ff */
[----:B------:R-:W-:Y:S02]  /*64e0*/  UIMAD.WIDE.U32 UR10, UR6, UR40, URZ ;  /* 0x00000028060a72a5 */ /* 0x000fe4000f8e00ff */
[----:B------:R-:W-:Y:S02]  /*64f0*/  USEL UR5, UR38, UR12, !UP1 ;  /* 0x0000000c26057287 */ /* 0x000fe4000c800000 */
[----:B------:R-:W-:Y:S02]  /*6500*/  UIMAD UR8, UR45, UR7, URZ ;  /* 0x000000072d0872a4 */ /* 0x000fe4000f8e02ff */
[----:B------:R-:W-:Y:S03]  /*6510*/  UISETP.GE.AND UP0, UPT, UR6, UR4, UPT ;  /* 0x000000040600728c */ /* 0x000fe6000bf06270 */
[----:B------:R-:W-:Y:S01]  /*6520*/  UMOV UR4, UR11 ;  /* 0x0000000b00047c82 */ /* 0x000fe20008000000 */
[----:B------:R-:W-:Y:S02]  /*6530*/  UISETP.GE.OR UP0, UPT, UR5, UR8, UP0 ;  /* 0x000000080500728c */ /* 0x000fe40008706670 */
[----:B------:R-:W-:Y:S02]  /*6540*/  USHF.R.U32.HI UR4, URZ, UR41, UR4 ;  /* 0x00000029ff047299 */ /* 0x000fe40008011604 */
[----:B------:R-:W-:Y:S02]  /*6550*/  UIMAD.WIDE.U32 UR8, UR5, UR40, URZ ;  /* 0x00000028050872a5 */ /* 0x000fe4000f8e00ff */
[----:B------:R-:W-:Y:S02]  /*6560*/  USEL UR11, UR6, UR4, !UP2 ;  /* 0x00000004060b7287 */ /* 0x000fe4000d000000 */
[----:B------:R-:W-:Y:S02]  /*6570*/  UIADD3 UR8, UPT, UPT, -UR5, URZ, URZ ;  /* 0x000000ff05087290 */ /* 0x000fe4000fffe1ff */
[----:B------:R-:W-:Y:S01]  /*6580*/  UIADD3 UR10, UPT, UPT, -UR11, URZ, URZ ;  /* 0x000000ff0b0a7290 */ /* 0x000fe2000fffe1ff */
[----:B------:R-:W-:Y:S01]  /*6590*/  @!UP0 UMOV UR4, UR9 ;  /* 0x0000000900048c82 */ /* 0x000fe20008000000 */
[----:B------:R-:W-:Y:S02]  /*65a0*/  UIADD3 UR9, UPT, UPT, -UR6, URZ, URZ ;  /* 0x000000ff06097290 */ /* 0x000fe4000fffe1ff */
[----:B------:R-:W-:Y:S02]  /*65b0*/  @!UP0 USHF.R.U32.HI UR4, URZ, UR41, UR4 ;  /* 0x00000029ff048299 */ /* 0x000fe40008011604 */
[----:B------:R-:W-:Y:S02]  /*65c0*/  UIMAD UR10, UR45, UR10, UR6 ;  /* 0x0000000a2d0a72a4 */ /* 0x000fe4000f8e0206 */
[----:B------:R-:W-:Y:S04]  /*65d0*/  @!UP0 USEL UR4, UR5, UR4, !UP2 ;  /* 0x0000000405048287 */ /* 0x000fe8000d000000 */
[----:B------:R-:W-:Y:S02]  /*65e0*/  @!UP0 UIMAD UR10, UR7, UR10, UR4 ;  /* 0x0000000a070a82a4 */ /* 0x000fe4000f8e0204 */
[----:B------:R-:W-:Y:S02]  /*65f0*/  @!UP0 UIADD3 UR11, UPT, UPT, UR11, -UR4, URZ ;  /* 0x800000040b0b8290 */ /* 0x000fe4000fffe0ff */
[----:B------:R-:W-:Y:S02]  /*6600*/  UIMAD UR7, UR42, UR8, UR38 ;  /* 0x000000082a0772a4 */ /* 0x000fe4000f8e0226 */
[----:B------:R-:W-:Y:S02]  /*6610*/  @!UP0 UIMAD UR6, UR11, UR45, UR5 ;  /* 0x0000002d0b0682a4 */ /* 0x000fe4000f8e0205 */
[----:B------:R-:W-:Y:S01]  /*6620*/  UIMAD UR4, UR58, UR9, UR37 ;  /* 0x000000093a0472a4 */ /* 0x000fe2000f8e0225 */
[----:B------:R-:W-:Y:S02]  /*6630*/  @!UP0 UMOV UR5, UR10 ;  /* 0x0000000a00058c82 */ /* 0x000fe40008000000 */
[----:B------:R-:W-:Y:S02]  /*6640*/  UIMAD UR38, UR5, UR42, UR7 ;  /* 0x0000002a052672a4 */ /* 0x000fe4000f8e0207 */
[----:B------:R-:W-:Y:S11]  /*6650*/  UIMAD UR37, UR6, UR58, UR4 ;  /* 0x0000003a062572a4 */ /* 0x000ff6000f8e0204 */
[----:B------:R-:W-:Y:S01]  /*6660*/  @!UPT UIADD3 URZ, UPT, UPT, URZ, URZ, URZ ;  /* 0x000000fffffff290 */ /* 0x000fe2000fffe0ff */
.L_x_112:
[----:B------:R-:W-:Y:S01]  /*6670*/  UISETP.NE.AND UP0, UPT, UR39, 0x1, UPT ;  /* 0x000000012700788c */ /* 0x000fe2000bf05270 */
[----:B------:R-:W-:Y:S01]  /*6680*/  LOP3.LUT P0, RZ, R52, 0x90, RZ, 0xc0, !PT ;  /* 0x0000009034ff7812 */ /* 0x000fe2000780c0ff */
[----:B------:R-:W-:Y:S01]  /*6690*/  USHF.L.U32 UR50, UR31, 0x6, URZ ;  /* 0x000000061f327899 */ /* 0x000fe200080006ff */
[----:B------:R-:W-:Y:S01]  /*66a0*/  BSSY.RECONVERGENT B6, `(.L_x_113) ;  /* 0x0000034000067945 */ /* 0x000fe20003800200 */
[----:B------:R-:W-:Y:S01]  /*66b0*/  USHF.L.U32 UR49, UR30, 0x7, URZ ;  /* 0x000000071e317899 */ /* 0x000fe200080006ff */
[----:B------:R-:W-:Y:S06]  /*66c0*/  IADD3 R55, PT, PT, R55, 0x1, RZ ;  /* 0x0000000137377810 */ /* 0x000fec0007ffe0ff */
[----:B------:R-:W2:Y:S01]  /*66d0*/  @!UP0 LDCU.128 UR12, c[0x0][0xb10] ;  /* 0x00016200ff0c87ac */ /* 0x000ea20008000c00 */
[----:B------:R-:W3:Y:S01]  /*66e0*/  @!UP0 LDCU UR5, c[0x0][0xb0c] ;  /* 0x00016180ff0587ac */ /* 0x000ee20008000800 */
[----:B------:R-:W4:Y:S01]  /*66f0*/  @!UP0 LDCU UR10, c[0x0][0xb20] ;  /* 0x00016400ff0a87ac */ /* 0x000f220008000800 */
[----:B--2---:R-:W-:Y:S02]  /*6700*/  UIMAD.WIDE.U32 UR8, UR38, UR12, URZ ;  /* 0x0000000c260872a5 */ /* 0x004fe4000f8e00ff */
[----:B------:R-:W-:Y:S02]  /*6710*/  UIMAD.WIDE.U32 UR6, UR37, UR15, URZ ;  /* 0x0000000f250672a5 */ /* 0x000fe4000f8e00ff */
[----:B------:R-:W-:Y:S03]  /*6720*/  @!UP0 UISETP.NE.AND UP1, UPT, UR14, 0x1, UPT ;  /* 0x000000010e00888c */ /* 0x000fe6000bf25270 */
[----:B------:R-:W-:Y:S01]  /*6730*/  @!UP0 UMOV UR4, UR9 ;  /* 0x0000000900048c82 */ /* 0x000fe20008000000 */
[----:B---3--:R-:W-:Y:S02]  /*6740*/  @!UP0 UISETP.NE.AND UP2, UPT, UR5, 0x1, UPT ;  /* 0x000000010500888c */ /* 0x008fe4000bf45270 */
[----:B------:R-:W-:Y:S01]  /*6750*/  @!UP0 USHF.R.U32.HI UR4, URZ, UR13, UR4 ;  /* 0x0000000dff048299 */ /* 0x000fe20008011604 */
[----:B------:R-:W-:Y:S02]  /*6760*/  @!UP0 UMOV UR6, UR7 ;  /* 0x0000000700068c82 */ /* 0x000fe40008000000 */
[----:B----4-:R-:W-:Y:S02]  /*6770*/  @!UP0 USHF.R.U32.HI UR6, URZ, UR10, UR6 ;  /* 0x0000000aff068299 */ /* 0x010fe40008011606 */
[----:B------:R-:W-:Y:S02]  /*6780*/  @!UP0 USEL UR7, UR38, UR4, !UP2 ;  /* 0x0000000426078287 */ /* 0x000fe4000d000000 */
[----:B------:R-:W-:Y:S04]  /*6790*/  @!UP0 USEL UR6, UR37, UR6, !UP1 ;  /* 0x0000000625068287 */ /* 0x000fe8000c800000 */
[----:B------:R-:W-:Y:S02]  /*67a0*/  @!UP0 UIADD3 UR4, UPT, UPT, -UR7, UR6, URZ ;  /* 0x0000000607048290 */ /* 0x000fe4000fffe1ff */
[----:B------:R-:W-:Y:S02]  /*67b0*/  @!UP0 UIADD3 UR6, UPT, UPT, UR7, -UR6, URZ ;  /* 0x8000000607068290 */ /* 0x000fe4000fffe0ff */
[----:B------:R-:W-:Y:S02]  /*67c0*/  @!UP0 UIMAD UR38, UR4, UR5, UR38 ;  /* 0x00000005042682a4 */ /* 0x000fe4000f8e0226 */
[----:B------:R-:W-:Y:S01]  /*67d0*/  @!UP0 UIMAD UR37, UR6, UR14, UR37 ;  /* 0x0000000e062582a4 */ /* 0x000fe2000f8e0225 */
[----:B------:R-:W-:Y:S11]  /*67e0*/  @!P0 BRA `(.L_x_114) ;  /* 0x00000000007c8947 */ /* 0x000ff60003800000 */
[----:B------:R-:W2:Y:S01]  /*67f0*/  LDCU.64 UR8, c[0x4][0x80] ;  /* 0x01001000ff0877ac */ /* 0x000ea20008000a00 */
[----:B------:R-:W-:Y:S01]  /*6800*/  MOV R2, 0x0 ;  /* 0x0000000000027802 */ /* 0x000fe20000000f00 */
[----:B------:R-:W-:Y:S02]  /*6810*/  HFMA2 R12, -RZ, RZ, 0, 5.9604644775390625e-08 ;  /* 0x00000001ff0c7431 */ /* 0x000fe400000001ff */
[----:B------:R-:W-:Y:S01]  /*6820*/  IMAD.MOV.U32 R8, RZ, RZ, 0x70 ;  /* 0x00000070ff087424 */ /* 0x000fe200078e00ff */
[----:B------:R3:W4:Y:S01]  /*6830*/  LDC.64 R14, c[0x4][R2] ;  /* 0x01000000020e7b82 */ /* 0x0007220000000a00 */
[----:B------:R-:W1:Y:S01]  /*6840*/  LDCU.64 UR6, c[0x4][0x88] ;  /* 0x01001100ff0677ac */ /* 0x000e620008000a00 */
[----:B------:R-:W-:Y:S01]  /*6850*/  IMAD.MOV.U32 R13, RZ, RZ, RZ ;  /* 0x000000ffff0d7224 */ /* 0x000fe200078e00ff */
[----:B------:R-:W1:Y:S01]  /*6860*/  LDCU.64 UR4, c[0x4][0x8] ;  /* 0x01000100ff0477ac */ /* 0x000e620008000a00 */
[----:B--2---:R-:W-:Y:S01]  /*6870*/  MOV R5, UR9 ;  /* 0x0000000900057c02 */ /* 0x004fe20008000f00 */
[----:B------:R-:W-:Y:S01]  /*6880*/  IMAD.U32 R4, RZ, RZ, UR8 ;  /* 0x00000008ff047e24 */ /* 0x000fe2000f8e00ff */
[----:B-1----:R-:W-:Y:S01]  /*6890*/  MOV R7, UR7 ;  /* 0x0000000700077c02 */ /* 0x002fe20008000f00 */
[----:B------:R-:W-:Y:S01]  /*68a0*/  IMAD.U32 R6, RZ, RZ, UR6 ;  /* 0x00000006ff067e24 */ /* 0x000fe2000f8e00ff */
[----:B------:R-:W-:Y:S01]  /*68b0*/  MOV R11, UR5 ;  /* 0x00000005000b7c02 */ /* 0x000fe20008000f00 */
[----:B------:R-:W-:Y:S02]  /*68c0*/  IMAD.U32 R10, RZ, RZ, UR4 ;  /* 0x00000004ff0a7e24 */ /* 0x000fe4000f8e00ff */
[----:B------:R-:W-:Y:S07]  /*68d0*/  LEPC R20, `(.L_x_115) ;  /* 0x000000001014794e */ /* 0x000fee0000000000 */
[----:B---345:R-:W-:Y:S05]  /*68e0*/  CALL.ABS.NOINC R14 ;  /* 0x000000000e007343 */ /* 0x038fea0003c00000 */
.L_x_115:
[----:B------:R-:W1:Y:S01]  /*68f0*/  LDCU.64 UR8, c[0x4][0x80] ;  /* 0x01001000ff0877ac */ /* 0x000e620008000a00 */
[----:B------:R-:W2:Y:S01]  /*6900*/  LDC.64 R2, c[0x4][R2] ;  /* 0x0100000002027b82 */ /* 0x000ea20000000a00 */
[----:B------:R-:W-:Y:S02]  /*6910*/  HFMA2 R12, -RZ, RZ, 0, 5.9604644775390625e-08 ;  /* 0x00000001ff0c7431 */ /* 0x000fe400000001ff */
[----:B------:R-:W-:Y:S02]  /*6920*/  IMAD.MOV.U32 R8, RZ, RZ, 0x70 ;  /* 0x00000070ff087424 */ /* 0x000fe400078e00ff */
[----:B------:R-:W-:Y:S01]  /*6930*/  IMAD.MOV.U32 R13, RZ, RZ, RZ ;  /* 0x000000ffff0d7224 */ /* 0x000fe200078e00ff */
[----:B------:R-:W3:Y:S01]  /*6940*/  LDCU.64 UR6, c[0x4][0x88] ;  /* 0x01001100ff0677ac */ /* 0x000ee20008000a00 */
[----:B------:R-:W4:Y:S01]  /*6950*/  LDCU.64 UR4, c[0x4][0x8] ;  /* 0x01000100ff0477ac */ /* 0x000f220008000a00 */
[----:B-1----:R-:W-:Y:S02]  /*6960*/  MOV R4, UR8 ;  /* 0x0000000800047c02 */ /* 0x002fe40008000f00 */
[----:B------:R-:W-:Y:S02]  /*6970*/  MOV R5, UR9 ;  /* 0x0000000900057c02 */ /* 0x000fe40008000f00 */
[----:B---3--:R-:W-:Y:S01]  /*6980*/  MOV R7, UR7 ;  /* 0x0000000700077c02 */ /* 0x008fe20008000f00 */
[----:B------:R-:W-:Y:S01]  /*6990*/  IMAD.U32 R6, RZ, RZ, UR6 ;  /* 0x00000006ff067e24 */ /* 0x000fe2000f8e00ff */
[----:B----4-:R-:W-:Y:S01]  /*69a0*/  MOV R11, UR5 ;  /* 0x00000005000b7c02 */ /* 0x010fe20008000f00 */
[----:B------:R-:W-:Y:S02]  /*69b0*/  IMAD.U32 R10, RZ, RZ, UR4 ;  /* 0x00000004ff0a7e24 */ /* 0x000fe4000f8e00ff */
[----:B------:R-:W-:Y:S07]  /*69c0*/  LEPC R20, `(.L_x_114) ;  /* 0x000000001014794e */ /* 0x000fee0000000000 */
[----:B--2---:R-:W-:Y:S05]  /*69d0*/  CALL.ABS.NOINC R2 ;  /* 0x0000000002007343 */ /* 0x004fea0003c00000 */
.L_x_114:
[----:B------:R-:W-:Y:S05]  /*69e0*/  BSYNC.RECONVERGENT B6 ;  /* 0x0000000000067941 */ /* 0x000fea0003800200 */
.L_x_113:
[----:B------:R-:W-:Y:S02]  /*69f0*/  R2UR UR6, R51 ;  /* 0x00000000330672ca */ /* 0x000fe400000e0000 */
[----:B------:R-:W-:Y:S02]  /*6a00*/  R2UR UR5, R49 ;  /* 0x00000000310572ca */ /* 0x000fe400000e0000 */
[----:B------:R-:W-:Y:S02]  /*6a10*/  R2UR UR4, R48 ;  /* 0x00000000300472ca */ /* 0x000fe400000e0000 */
[----:B------:R-:W-:Y:S02]  /*6a20*/  ISETP.NE.U32.AND P4, PT, R42, RZ, PT ;  /* 0x000000ff2a00720c */ /* 0x000fe40003f85070 */
[----:B------:R-:W-:Y:S02]  /*6a30*/  ISETP.NE.U32.AND P2, PT, RZ, UR54, PT ;  /* 0x00000036ff007c0c */ /* 0x000fe4000bf45070 */
[----:B------:R-:W-:Y:S02]  /*6a40*/  ISETP.NE.AND.EX P4, PT, R43, RZ, PT, P4 ;  /* 0x000000ff2b00720c */ /* 0x000fe40003f85340 */
[----:B------:R-:W-:Y:S01]  /*6a50*/  ISETP.NE.AND.EX P2, PT, RZ, UR55, PT, P2 ;  /* 0x00000037ff007c0c */ /* 0x000fe2000bf45320 */
[----:B------:R-:W-:Y:S02]  /*6a60*/  UISETP.NE.AND UP2, UPT, UR6, URZ, UPT ;  /* 0x000000ff0600728c */ /* 0x000fe4000bf45270 */
[----:B------:R-:W-:Y:S04]  /*6a70*/  UISETP.NE.U32.AND UP0, UPT, UR5, URZ, UPT ;  /* 0x000000ff0500728c */ /* 0x000fe8000bf05070 */
[----:B------:R-:W-:Y:S01]  /*6a80*/  UISETP.NE.AND.EX UP1, UPT, UR4, URZ, UPT, UP0 ;  /* 0x000000ff0400728c */ /* 0x000fe2000bf25300 */
[----:B------:R-:W-:Y:S01]  /*6a90*/  PLOP3.LUT P1, PT, PT, PT, UP2, 0x80, 0x8 ;  /* 0x000000000008781c */ /* 0x000fe20003f2f028 */
[----:B------:R-:W-:Y:S03]  /*6aa0*/  UPLOP3.LUT UP0, UPT, UPT, UPT, UPT, 0x40, 0x4 ;  /* 0x000000000004789c */ /* 0x000fe60003f0e870 */
[----:B------:R-:W-:Y:S06]  /*6ab0*/  @UP2 UPLOP3.LUT UP0, UPT, UPT, UPT, UP1, 0x80, 0x8 ;  /* 0x000000000008289c */ /* 0x000fec0003f0f010 */
[----:B------:R-:W-:Y:S01]  /*6ac0*/  PLOP3.LUT P0, PT, PT, PT, UP0, 0x80, 0x8 ;  /* 0x000000000008781c */ /* 0x000fe20003f0f008 */
[----:B------:R-:W-:Y:S01]  /*6ad0*/  @!UPT UIADD3 URZ, UPT, UPT, URZ, URZ, URZ ;  /* 0x000000fffffff290 */ /* 0x000fe2000fffe0ff */
[----:B------:R-:W-:Y:S11]  /*6ae0*/  BRA.U !UP1, `(.L_x_116) ;  /* 0x0000000109407547 */ /* 0x000ff6000b800000 */
[----:B------:R-:W-:Y:S01]  /*6af0*/  UISETP.NE.U32.AND UP0, UPT, UR54, URZ, UPT ;  /* 0x000000ff3600728c */ /* 0x000fe2000bf05070 */
[----:B------:R-:W-:Y:S01]  /*6b00*/  R2UR UR6, R49 ;  /* 0x00000000310672ca */ /* 0x000fe200000e0000 */
[----:B------:R-:W2:Y:S01]  /*6b10*/  LDCU.64 UR8, c[0x0][0x358] ;  /* 0x00006b00ff0877ac */ /* 0x000ea20008000a00 */
[----:B------:R-:W-:Y:S02]  /*6b20*/  HFMA2 R46, -RZ, RZ, 0, 5.9604644775390625e-08 ;  /* 0x00000001ff2e7431 */ /* 0x000fe400000001ff */
[----:B-1----:R-:W-:Y:S01]  /*6b30*/  IMAD.MOV.U32 R0, RZ, RZ, 0x1 ;  /* 0x00000001ff007424 */ /* 0x002fe200078e00ff */
[----:B------:R-:W-:Y:S06]  /*6b40*/  UISETP.NE.AND.EX UP0, UPT, UR55, URZ, UPT, UP0 ;  /* 0x000000ff3700728c */ /* 0x000fec000bf05300 */
[----:B------:R-:W-:Y:S05]  /*6b50*/  PLOP3.LUT P3, PT, PT, PT, UP0, 0x80, 0x8 ;  /* 0x000000000008781c */ /* 0x000fea0003f6f008 */
[----:B------:R-:W1:Y:S01]  /*6b60*/  @UP0 LDCU.64 UR4, c[0x0][0x888] ;  /* 0x00011100ff0407ac */ /* 0x000e620008000a00 */
[----:B------:R-:W-:Y:S07]  /*6b70*/  @UP0 UIMAD UR6, UR36, UR6, URZ ;  /* 0x00000006240602a4 */ /* 0x000fee000f8e02ff */
[----:B------:R-:W-:Y:S01]  /*6b80*/  @!P3 PRMT R46, R0, 0x7610, R46 ;  /* 0x00007610002eb816 */ /* 0x000fe2000000002e */
[----:B-1----:R-:W-:Y:S06]  /*6b90*/  @UP0 UIMAD.WIDE UR4, UR6, 0x4, UR4 ;  /* 0x00000004060408a5 */ /* 0x002fec000f8e0204 */
[----:B------:R-:W-:Y:S02]  /*6ba0*/  IMAD.U32 R2, RZ, RZ, UR4 ;  /* 0x00000004ff027e24 */ /* 0x000fe4000f8e00ff */
[----:B------:R-:W-:Y:S03]  /*6bb0*/  IMAD.U32 R3, RZ, RZ, UR5 ;  /* 0x00000005ff037e24 */ /* 0x000fe6000f8e00ff */
[----:B------:R-:W1:Y:S02]  /*6bc0*/  @!UP0 LDCU UR4, c[0x0][0x880] ;  /* 0x00011000ff0487ac */ /* 0x000e640008000800 */
[----:B--2--5:R2:W5:Y:S02]  /*6bd0*/  @P3 LDG.E R27, desc[UR8][R2.64] ;  /* 0x00000008021b3981 */ /* 0x024564000c1e1900 */
[----:B-12---:R-:W-:Y:S02]  /*6be0*/  @!P3 MOV R27, UR4 ;  /* 0x00000004001bbc02 */ /* 0x006fe40008000f00 */
.L_x_116:
[----:B------:R-:W-:Y:S05]  /*6bf0*/  @!P4 BRA `(.L_x_117) ;  /* 0x000000000024c947 */ /* 0x000fea0003800000 */
[----:B------:R-:W-:Y:S01]  /*6c00*/  ISETP.NE.U32.AND P3, PT, R40, RZ, PT ;  /* 0x000000ff2800720c */ /* 0x000fe20003f65070 */
[----:B------:R-:W2:Y:S03]  /*6c10*/  LDCU.64 UR4, c[0x0][0x358] ;  /* 0x00006b00ff0477ac */ /* 0x000ea60008000a00 */
[----:B------:R-:W-:Y:S11]  /*6c20*/  ISETP.NE.AND.EX P3, PT, R41, RZ, PT, P3 ;  /* 0x000000ff2900720c */ /* 0x000ff60003f65330 */
[----:B------:R-:W-:Y:S02]  /*6c30*/  @!UPT UIADD3 URZ, UPT, UPT, URZ, URZ, URZ ;  /* 0x000000fffffff290 */ /* 0x000fe4000fffe0ff */
[----:B------:R-:W3:Y:S01]  /*6c40*/  @P3 LDC.64 R2, c[0x0][0x8a8] ;  /* 0x00022a00ff023b82 */ /* 0x000ee20000000a00 */
[----:B-1----:R-:W-:Y:S04]  /*6c50*/  @P3 IMAD R0, R42, UR36, RZ ;  /* 0x000000242a003c24 */ /* 0x002fe8000f8e02ff */
[----:B---3--:R-:W-:Y:S05]  /*6c60*/  @P3 IMAD.WIDE R2, R0, 0x4, R2 ;  /* 0x0000000400023825 */ /* 0x008fea00078e0202 */
[----:B--2--5:R2:W5:Y:S02]  /*6c70*/  @P3 LDG.E R24, desc[UR4][R2.64] ;  /* 0x0000000402183981 */ /* 0x024564000c1e1900 */
[----:B--2---:R-:W3:Y:S02]  /*6c80*/  @!P3 LDC R24, c[0x0][0x8a0] ;  /* 0x00022800ff18bb82 */ /* 0x004ee40000000800 */
.L_x_117:
[----:B-----5:R-:W-:Y:S01]  /*6c90*/  FSETP.NEU.AND P3, PT, R27, RZ, PT ;  /* 0x000000ff1b00720b */ /* 0x020fe20003f6d000 */
[----:B------:R-:W-:Y:S01]  /*6ca0*/  IMAD.SHL.U32 R56, R44, 0x2, RZ ;  /* 0x000000022c387824 */ /* 0x000fe200078e00ff */
[----:B------:R-:W-:Y:S01]  /*6cb0*/  SEL R3, RZ, 0xffffffff, P2 ;  /* 0xffffffffff037807 */ /* 0x000fe20001000000 */
[----:B------:R-:W-:Y:S01]  /*6cc0*/  BSSY B1, `(.L_x_118) ;  /* 0x0000034000017945 */ /* 0x000fe20003800000 */
[----:B------:R-:W-:Y:S01]  /*6cd0*/  @P1 LOP3.LUT P2, RZ, R46, 0xff, RZ, 0xc0, !PT ;  /* 0x000000ff2eff1812 */ /* 0x000fe2000784c0ff */
[----:B------:R-:W-:Y:S01]  /*6ce0*/  IMAD.MOV.U32 R63, RZ, RZ, 0x1 ;  /* 0x00000001ff3f7424 */ /* 0x000fe200078e00ff */
[----:B-1----:R-:W-:Y:S01]  /*6cf0*/  @P1 SEL R0, RZ, 0xffffffff, P3 ;  /* 0xffffffffff001807 */ /* 0x002fe20001800000 */
[C---:B------:R-:W-:Y:S01]  /*6d00*/  IMAD R25, R22.reuse, 0x40, R23 ;  /* 0x0000004016197824 */ /* 0x040fe200078e0217 */
[----:B------:R-:W-:Y:S01]  /*6d10*/  LOP3.LUT R59, R59, 0x1, RZ, 0x3c, !PT ;  /* 0x000000013b3b7812 */ /* 0x000fe200078e3cff */
[----:B------:R-:W-:Y:S01]  /*6d20*/  IMAD.MOV.U32 R26, RZ, RZ, RZ ;  /* 0x000000ffff1a7224 */ /* 0x000fe200078e00ff */
[C---:B------:R-:W-:Y:S02]  /*6d30*/  @P0 SEL R0, R3.reuse, R0, !P2 ;  /* 0x0000000003000207 */ /* 0x040fe40005000000 */
[----:B------:R-:W-:Y:S02]  /*6d40*/  CS2R R38, SRZ ;  /* 0x0000000000267805 */ /* 0x000fe4000001ff00 */
[----:B------:R-:W-:Y:S02]  /*6d50*/  LEA R53, R22, UR43, 0x3 ;  /* 0x0000002b16357c11 */ /* 0x000fe4000f8e18ff */
[----:B------:R-:W-:Y:S02]  /*6d60*/  CS2R R36, SRZ ;  /* 0x0000000000247805 */ /* 0x000fe4000001ff00 */
[----:B------:R-:W-:Y:S02]  /*6d70*/  @P1 LOP3.LUT R0, R0, 0x1, RZ, 0xc0, !PT ;  /* 0x0000000100001812 */ /* 0x000fe400078ec0ff */
[----:B------:R-:W-:Y:S02]  /*6d80*/  CS2R R30, SRZ ;  /* 0x00000000001e7805 */ /* 0x000fe4000001ff00 */
[----:B------:R-:W-:Y:S02]  /*6d90*/  PLOP3.LUT P2, PT, PT, PT, UP1, 0x80, 0x8 ;  /* 0x000000000008781c */ /* 0x000fe40003f4f018 */
[----:B------:R-:W-:Y:S02]  /*6da0*/  CS2R R28, SRZ ;  /* 0x00000000001c7805 */ /* 0x000fe4000001ff00 */
[----:B------:R-:W-:Y:S01]  /*6db0*/  ISETP.NE.U32.OR P6, PT, R0, 0x1, !P1 ;  /* 0x000000010000780c */ /* 0x000fe20004fc5470 */
[----:B------:R-:W-:Y:S01]  /*6dc0*/  VIADD R62, R56, UR43 ;  /* 0x0000002b383e7c36 */ /* 0x000fe20008000000 */
[----:B------:R-:W-:Y:S02]  /*6dd0*/  LOP3.LUT P4, R54, R46, 0xff, RZ, 0xc0, !PT ;  /* 0x000000ff2e367812 */ /* 0x000fe4000788c0ff */
[----:B------:R-:W-:Y:S02]  /*6de0*/  SEL R2, RZ, 0xffffffff, P3 ;  /* 0xffffffffff027807 */ /* 0x000fe40001800000 */
[----:B------:R-:W-:Y:S03]  /*6df0*/  P2R R61, PR, RZ, 0x40 ;  /* 0x00000040ff3d7803 */ /* 0x000fe60000000000 */
[----:B------:R-:W-:Y:S04]  /*6e00*/  @P2 SEL R2, R3, R2, !P4 ;  /* 0x0000000203022207 */ /* 0x000fe80006000000 */
[----:B------:R-:W-:Y:S02]  /*6e10*/  @P6 SHF.L.U32 R0, R59, 0x1f, RZ ;  /* 0x0000001f3b006819 */ /* 0x000fe400000006ff */
[----:B------:R-:W-:Y:S02]  /*6e20*/  LOP3.LUT R2, R2, 0x1, RZ, 0xc0, !PT ;  /* 0x0000000102027812 */ /* 0x000fe400078ec0ff */
[----:B------:R1:W2:Y:S02]  /*6e30*/  @P6 SYNCS.PHASECHK.TRANS64.TRYWAIT P1, [UR43+0xd0], R0 ;  /* 0x0000d000ff0065a7 */ /* 0x0002a4000802112b */
[----:B------:R-:W-:Y:S04]  /*6e40*/  ISETP.NE.U32.AND P5, PT, R2, 0x1, PT ;  /* 0x000000010200780c */ /* 0x000fe80003fa5070 */
[----:B------:R-:W-:Y:S02]  /*6e50*/  P2R R64, PR, RZ, 0x20 ;  /* 0x00000020ff407803 */ /* 0x000fe40000000000 */
[----:B-1----:R-:W-:Y:S04]  /*6e60*/  SHF.L.U32 R0, R58, 0x1f, RZ ;  /* 0x0000001f3a007819 */ /* 0x002fe800000006ff */
[----:B------:R1:W4:Y:S01]  /*6e70*/  SYNCS.PHASECHK.TRANS64.TRYWAIT P0, [R53+URZ+0x140], R0 ;  /* 0x00014000350075a7 */ /* 0x00032200080011ff */
[----:B--2---:R-:W-:Y:S01]  /*6e80*/  @P6 SEL R63, RZ, 0x1, !P1 ;  /* 0x00000001ff3f6807 */ /* 0x004fe20004800000 */
[----:B-1----:R-:W-:Y:S06]  /*6e90*/  @!P6 BRA `(.L_x_119) ;  /* 0x000000000058e947 */ /* 0x002fec0003800000 */
[C---:B------:R-:W-:Y:S01]  /*6ea0*/  VIADD R2, R62.reuse, 0x200 ;  /* 0x000002003e027836 */ /* 0x040fe20000000000 */
[----:B------:R-:W-:Y:S01]  /*6eb0*/  LOP3.LUT P6, RZ, R45, 0x40, RZ, 0xc0, !PT ;  /* 0x000000402dff7812 */ /* 0x000fe200078cc0ff */
[----:B------:R-:W-:Y:S01]  /*6ec0*/  BSSY B0, `(.L_x_120) ;  /* 0x000000e000007945 */ /* 0x000fe20003800000 */
[----:B------:R-:W-:Y:S01]  /*6ed0*/  ISETP.NE.AND P2, PT, R63, RZ, PT ;  /* 0x000000ff3f00720c */ /* 0x000fe20003f45270 */
[----:B------:R-:W-:Y:S01]  /*6ee0*/  @P5 VIADD R4, R62, 0x210 ;  /* 0x000002103e045836 */ /* 0x000fe20000000000 */
[----:B------:R-:W-:Y:S01]  /*6ef0*/  PLOP3.LUT P1, PT, PT, PT, PT, 0x8, 0x80 ;  /* 0x000000000080781c */ /* 0x000fe20003f2e170 */
[----:B------:R-:W-:Y:S01]  /*6f00*/  IMAD.MOV.U32 R39, RZ, RZ, RZ ;  /* 0x000000ffff277224 */ /* 0x000fe200078e00ff */
[----:B------:R-:W-:Y:S02]  /*6f10*/  @P5 PLOP3.LUT P1, PT, P6, PT, PT, 0x80, 0x8 ;  /* 0x000000000008581c */ /* 0x000fe4000372f070 */
[----:B------:R-:W-:Y:S02]  /*6f20*/  CS2R R36, SRZ ;  /* 0x0000000000247805 */ /* 0x000fe4000001ff00 */
[----:B------:R-:W-:Y:S02]  /*6f30*/  CS2R R30, SRZ ;  /* 0x00000000001e7805 */ /* 0x000fe4000001ff00 */
[----:B------:R-:W-:Y:S07]  /*6f40*/  CS2R R28, SRZ ;  /* 0x00000000001c7805 */ /* 0x000fee000001ff00 */
[----:B------:R-:W-:Y:S01]  /*6f50*/  @P1 VIADD R4, R2, 0xfffffff0 ;  /* 0xfffffff002041836 */ /* 0x000fe20000000000 */
[----:B------:R-:W-:Y:S06]  /*6f60*/  @P2 BRA `(.L_x_121) ;  /* 0x00000000000c2947 */ /* 0x000fec0003800000 */
[----:B------:R-:W-:Y:S04]  /*6f70*/  SHF.L.U32 R3, R59, 0x1f, RZ ;  /* 0x0000001f3b037819 */ /* 0x000fe800000006ff */
[----:B------:R-:W1:Y:S02]  /*6f80*/  SYNCS.PHASECHK.TRANS64.TRYWAIT P1, [UR43+0xd0], R3 ;  /* 0x0000d003ff0075a7 */ /* 0x000e64000802112b */
[----:B-1----:R-:W-:Y:S05]  /*6f90*/  @!P1 BRA `(.L_x_122) ;  /* 0x0000003400249947 */ /* 0x002fea0003800000 */
.L_x_121:
[----:B------:R-:W-:Y:S05]  /*6fa0*/  BSYNC B0 ;  /* 0x0000000000007941 */ /* 0x000fea0003800000 */
.L_x_120:
[----:B------:R-:W-:Y:S01]  /*6fb0*/  ISETP.NE.AND P1, PT, R64, RZ, PT ;  /* 0x000000ff4000720c */ /* 0x000fe20003f25270 */
[----:B------:R-:W-:Y:S11]  /*6fc0*/  HFMA2 R26, -RZ, RZ, 0, 5.9604644775390625e-08 ;  /* 0x00000001ff1a7431 */ /* 0x000ff600000001ff */
[----:B------:R-:W-:Y:S01]  /*6fd0*/  @!UPT UIADD3 URZ, UPT, UPT, URZ, URZ, URZ ;  /* 0x000000fffffff290 */ /* 0x000fe2000fffe0ff */
[----:B------:R2:W1:Y:S04]  /*6fe0*/  @P1 LDS.128 R36, [R4] ;  /* 0x0000000004241984 */ /* 0x0004680000000c00 */
[----:B------:R2:W1:Y:S02]  /*6ff0*/  @P1 LDS.128 R28, [R56+UR43+0x200] ;  /* 0x0002002b381c1984 */ /* 0x0004640008000c00 */
.L_x_119:
[----:B------:R-:W-:Y:S05]  /*7000*/  BSYNC B1 ;  /* 0x0000000000017941 */ /* 0x000fea0003800000 */
.L_x_118:
[----:B-1----:R-:W-:Y:S04]  /*7010*/  SHF.R.U32.HI R2, RZ, 0x15, R25 ;  /* 0x00000015ff027819 */ /* 0x002fe80000011619 */
[----:B------:R-:W-:Y:S01]  /*7020*/  LOP3.LUT P1, RZ, R2, 0x3, R47, 0x48, !PT ;  /* 0x0000000302ff7812 */ /* 0x000fe2000782482f */
[----:B------:R-:W-:Y:S01]  /*7030*/  @!UPT UIADD3 URZ, UPT, UPT, URZ, URZ, URZ ;  /* 0x000000fffffff290 */ /* 0x000fe2000fffe0ff */
[----:B----4-:R-:W-:Y:S11]  /*7040*/  @P0 BRA `(.L_x_123) ;  /* 0x0000000000080947 */ /* 0x010ff60003800000 */
[----:B------:R-:W1:Y:S02]  /*7050*/  SYNCS.PHASECHK.TRANS64.TRYWAIT P0, [R53+URZ+0x140], R0 ;  /* 0x00014000350075a7 */ /* 0x000e6400080011ff */
[----:B-1----:R-:W-:Y:S05]  /*7060*/  @!P0 BRA `(.L_x_124) ;  /* 0x0000003400088947 */ /* 0x002fea0003800000 */
.L_x_123:
[----:B------:R-:W-:Y:S05]  /*7070*/  @!P1 BRA `(.L_x_125) ;  /* 0x0000000000409947 */ /* 0x000fea0003800000 */
[----:B------:R-:W4:Y:S01]  /*7080*/  LDCU.64 UR8, c[0x4][0x70] ;  /* 0x01000e00ff0877ac */ /* 0x000f220008000a00 */
[----:B------:R-:W-:Y:S01]  /*7090*/  MOV R3, 0x0 ;  /* 0x0000000000037802 */ /* 0x000fe20000000f00 */
[----:B------:R-:W-:Y:S02]  /*70a0*/  HFMA2 R12, -RZ, RZ, 0, 5.9604644775390625e-08 ;  /* 0x00000001ff0c7431 */ /* 0x000fe400000001ff */
[----:B------:R-:W-:Y:S02]  /*70b0*/  IMAD.MOV.U32 R8, RZ, RZ, 0x192 ;  /* 0x00000192ff087424 */ /* 0x000fe400078e00ff */
[----:B------:R-:W-:Y:S01]  /*70c0*/  IMAD.MOV.U32 R13, RZ, RZ, RZ ;  /* 0x000000ffff0d7224 */ /* 0x000fe200078e00ff */
[----:B------:R-:W5:Y:S01]  /*70d0*/  LDCU.64 UR6, c[0x4][0x78] ;  /* 0x01000f00ff0677ac */ /* 0x000f620008000a00 */
[----:B------:R-:W1:Y:S01]  /*70e0*/  LDC.64 R2, c[0x4][R3] ;  /* 0x0100000003027b82 */ /* 0x000e620000000a00 */
[----:B------:R-:W3:Y:S01]  /*70f0*/  LDCU.64 UR4, c[0x4][0x10] ;  /* 0x01000200ff0477ac */ /* 0x000ee20008000a00 */
[----:B----4-:R-:W-:Y:S01]  /*7100*/  MOV R5, UR9 ;  /* 0x0000000900057c02 */ /* 0x010fe20008000f00 */
[----:B--2---:R-:W-:Y:S01]  /*7110*/  IMAD.U32 R4, RZ, RZ, UR8 ;  /* 0x00000008ff047e24 */ /* 0x004fe2000f8e00ff */
[----:B-----5:R-:W-:Y:S01]  /*7120*/  MOV R7, UR7 ;  /* 0x0000000700077c02 */ /* 0x020fe20008000f00 */
[----:B------:R-:W-:Y:S01]  /*7130*/  IMAD.U32 R6, RZ, RZ, UR6 ;  /* 0x00000006ff067e24 */ /* 0x000fe2000f8e00ff */
[----:B---3--:R-:W-:Y:S01]  /*7140*/  MOV R11, UR5 ;  /* 0x00000005000b7c02 */ /* 0x008fe20008000f00 */
[----:B------:R-:W-:Y:S02]  /*7150*/  IMAD.U32 R10, RZ, RZ, UR4 ;  /* 0x00000004ff0a7e24 */ /* 0x000fe4000f8e00ff */
[----:B------:R-:W-:Y:S07]  /*7160*/  LEPC R20, `(.L_x_125) ;  /* 0x000000001014794e */ /* 0x000fee0000000000 */
[----:B-1----:R-:W-:Y:S05]  /*7170*/  CALL.ABS.NOINC R2 ;  /* 0x0000000002007343 */ /* 0x002fea0003c00000 */
.L_x_125:
[----:B------:R-:W-:Y:S05]  /*7180*/  WARPSYNC.ALL ;  /* 0x0000000000007948 */ /* 0x000fea0003800000 */
[----:B------:R-:W-:Y:S01]  /*7190*/  R2UR UR4, R25 ;  /* 0x00000000190472ca */ /* 0x000fe200000e0000 */
[--C-:B------:R-:W-:Y:S01]  /*71a0*/  HADD2.F32 R3, -RZ, R28.reuse.H0_H0 ;  /* 0x2000001cff037230 */ /* 0x100fe20000004100 */
[----:B------:R-:W-:Y:S01]  /*71b0*/  MOV R65, 0x10 ;  /* 0x0000001000417802 */ /* 0x000fe20000000f00 */
[--C-:B------:R-:W-:Y:S01]  /*71c0*/  HADD2.F32 R20, -RZ, R29.reuse.H0_H0 ;  /* 0x2000001dff147230 */ /* 0x100fe20000004100 */
[----:B------:R-:W-:Y:S01]  /*71d0*/  LOP3.LUT P6, RZ, R45, 0x40, RZ, 0xc0, !PT ;  /* 0x000000402dff7812 */ /* 0x000fe200078cc0ff */
[----:B------:R-:W-:Y:S01]  /*71e0*/  HADD2.F32 R21, -RZ, R29.H1_H1 ;  /* 0x3000001dff157230 */ /* 0x000fe20000004100 */
[----:B------:R-:W-:Y:S01]  /*71f0*/  ISETP.NE.AND P0, PT, R60, RZ, PT ;  /* 0x000000ff3c00720c */ /* 0x000fe20003f05270 */
[----:B------:R-:W-:Y:S01]  /*7200*/  BSSY.RECONVERGENT B0, `(.L_x_126) ;  /* 0x0000052000007945 */ /* 0x000fe20003800200 */
[----:B------:R-:W-:Y:S04]  /*7210*/  SEL R65, R65, 0xfffffff0, !P6 ;  /* 0xfffffff041417807 */ /* 0x000fe80007000000 */
[----:B------:R-:W-:Y:S01]  /*7220*/  IADD3 R62, PT, PT, R62, R65, RZ ;  /* 0x000000413e3e7210 */ /* 0x000fe20007ffe0ff */
[----:B--2---:R-:W1:Y:S02]  /*7230*/  LDTM.x16 R4, tmem[UR4] ;  /* 0x00000004000479ee */ /* 0x004e640008240000 */
[C---:B-1-3--:R-:W-:Y:S01]  /*7240*/  FMUL R0, R24.reuse, R4 ;  /* 0x0000000418007220 */ /* 0x04afe20000400000 */
[----:B------:R-:W-:Y:S02]  /*7250*/  HADD2.F32 R4, -RZ, R28.H1_H1 ;  /* 0x3000001cff047230 */ /* 0x000fe40000004100 */
[C---:B------:R-:W-:Y:S01]  /*7260*/  FMUL R2, R24.reuse, R5 ;  /* 0x0000000518027220 */ /* 0x040fe20000400000 */
[C---:B------:R-:W-:Y:S01]  /*7270*/  FMUL R7, R24.reuse, R7 ;  /* 0x0000000718077220 */ /* 0x040fe20000400000 */
[C---:B------:R-:W-:Y:S01]  /*7280*/  FFMA R0, R27.reuse, R3, R0 ;  /* 0x000000031b007223 */ /* 0x040fe20000000000 */
[C---:B------:R-:W-:Y:S01]  /*7290*/  FMUL R3, R24.reuse, R6 ;  /* 0x0000000618037220 */ /* 0x040fe20000400000 */
[C---:B------:R-:W-:Y:S01]  /*72a0*/  FFMA R2, R27.reuse, R4, R2 ;  /* 0x000000041b027223 */ /* 0x040fe20000000002 */
[C---:B------:R-:W-:Y:S01]  /*72b0*/  FMUL R4, R24.reuse, R8 ;  /* 0x0000000818047220 */ /* 0x040fe20000400000 */
[C---:B------:R-:W-:Y:S01]  /*72c0*/  FMUL R8, R24.reuse, R12 ;  /* 0x0000000c18087220 */ /* 0x040fe20000400000 */
[----:B------:R-:W-:Y:S01]  /*72d0*/  FMUL R12, R24, R16 ;  /* 0x00000010180c7220 */ /* 0x000fe20000400000 */
[--C-:B------:R-:W-:Y:S01]  /*72e0*/  HADD2.F32 R16, -RZ, R30.reuse.H0_H0 ;  /* 0x2000001eff107230 */ /* 0x100fe20000004100 */
[----:B------:R-:W-:Y:S01]  /*72f0*/  F2FP.F16.F32.PACK_AB R32, R2, R0 ;  /* 0x000000000220723e */ /* 0x000fe200000000ff */
[----:B------:R-:W-:Y:S02]  /*7300*/  HADD2.F32 R0, -RZ, R30.H1_H1 ;  /* 0x3000001eff007230 */ /* 0x000fe40000004100 */
[C---:B------:R-:W-:Y:S01]  /*7310*/  FMUL R5, R24.reuse, R9 ;  /* 0x0000000918057220 */ /* 0x040fe20000400000 */
[C---:B------:R-:W-:Y:S01]  /*7320*/  FFMA R3, R27.reuse, R20, R3 ;  /* 0x000000141b037223 */ /* 0x040fe20000000003 */
[C---:B------:R-:W-:Y:S01]  /*7330*/  FFMA R7, R27.reuse, R21, R7 ;  /* 0x000000151b077223 */ /* 0x040fe20000000007 */
[--C-:B------:R-:W-:Y:S02]  /*7340*/  HADD2.F32 R2, -RZ, R31.reuse.H0_H0 ;  /* 0x2000001fff027230 */ /* 0x100fe40000004100 */
[C---:B------:R-:W-:Y:S01]  /*7350*/  FFMA R4, R27.reuse, R16, R4 ;  /* 0x000000101b047223 */ /* 0x040fe20000000004 */
[C---:B------:R-:W-:Y:S01]  /*7360*/  FMUL R6, R24.reuse, R10 ;  /* 0x0000000a18067220 */ /* 0x040fe20000400000 */
[C---:B------:R-:W-:Y:S01]  /*7370*/  FFMA R5, R27.reuse, R0, R5 ;  /* 0x000000001b057223 */ /* 0x040fe20000000005 */
[----:B------:R-:W-:Y:S02]  /*7380*/  HADD2.F32 R16, -RZ, R31.H1_H1 ;  /* 0x3000001fff107230 */ /* 0x000fe40000004100 */
[C---:B------:R-:W-:Y:S01]  /*7390*/  FMUL R11, R24.reuse, R11 ;  /* 0x0000000b180b7220 */ /* 0x040fe20000400000 */
[--C-:B------:R-:W-:Y:S02]  /*73a0*/  HADD2.F32 R0, -RZ, R36.reuse.H0_H0 ;  /* 0x20000024ff007230 */ /* 0x100fe40000004100 */
[----:B------:R-:W-:Y:S01]  /*73b0*/  FFMA R6, R27, R2, R6 ;  /* 0x000000021b067223 */ /* 0x000fe20000000006 */
[----:B------:R-:W-:Y:S01]  /*73c0*/  F2FP.F16.F32.PACK_AB R33, R7, R3 ;  /* 0x000000030721723e */ /* 0x000fe200000000ff */
[----:B------:R-:W-:Y:S02]  /*73d0*/  HADD2.F32 R2, -RZ, R36.H1_H1 ;  /* 0x30000024ff027230 */ /* 0x000fe40000004100 */
[C---:B------:R-:W-:Y:S01]  /*73e0*/  FFMA R11, R27.reuse, R16, R11 ;  /* 0x000000101b0b7223 */ /* 0x040fe2000000000b */
[C---:B------:R-:W-:Y:S01]  /*73f0*/  FMUL R9, R24.reuse, R13 ;  /* 0x0000000d18097220 */ /* 0x040fe20000400000 */
[--C-:B------:R-:W-:Y:S02]  /*7400*/  HADD2.F32 R3, -RZ, R37.reuse.H0_H0 ;  /* 0x20000025ff037230 */ /* 0x100fe40000004100 */
[C---:B------:R-:W-:Y:S01]  /*7410*/  FFMA R8, R27.reuse, R0, R8 ;  /* 0x000000001b087223 */ /* 0x040fe20000000008 */
[C---:B------:R-:W-:Y:S01]  /*7420*/  FMUL R10, R24.reuse, R14 ;  /* 0x0000000e180a7220 */ /* 0x040fe20000400000 */
[----:B------:R-:W-:Y:S02]  /*7430*/  HADD2.F32 R0, -RZ, R37.H1_H1 ;  /* 0x30000025ff007230 */ /* 0x000fe40000004100 */
[C---:B------:R-:W-:Y:S01]  /*7440*/  FMUL R15, R24.reuse, R15 ;  /* 0x0000000f180f7220 */ /* 0x040fe20000400000 */
[C---:B------:R-:W-:Y:S01]  /*7450*/  FFMA R9, R27.reuse, R2, R9 ;  /* 0x000000021b097223 */ /* 0x040fe20000000009 */
[----:B------:R-:W-:Y:S01]  /*7460*/  FFMA R10, R27, R3, R10 ;  /* 0x000000031b0a7223 */ /* 0x000fe2000000000a */
[--C-:B------:R-:W-:Y:S01]  /*7470*/  HADD2.F32 R2, -RZ, R38.reuse.H0_H0 ;  /* 0x20000026ff027230 */ /* 0x100fe20000004100 */
[----:B------:R-:W-:Y:S01]  /*7480*/  F2FP.F16.F32.PACK_AB R34, R5, R4 ;  /* 0x000000040522723e */ /* 0x000fe200000000ff */
[----:B------:R-:W-:Y:S02]  /*7490*/  HADD2.F32 R3, -RZ, R38.H1_H1 ;  /* 0x30000026ff037230 */ /* 0x000fe40000004100 */
[----:B------:R-:W-:Y:S01]  /*74a0*/  FFMA R15, R27, R0, R15 ;  /* 0x000000001b0f7223 */ /* 0x000fe2000000000f */
[C---:B------:R-:W-:Y:S01]  /*74b0*/  FMUL R13, R24.reuse, R17 ;  /* 0x00000011180d7220 */ /* 0x040fe20000400000 */
[--C-:B------:R-:W-:Y:S02]  /*74c0*/  HADD2.F32 R4, -RZ, R39.reuse.H0_H0 ;  /* 0x20000027ff047230 */ /* 0x100fe40000004100 */
[C---:B------:R-:W-:Y:S01]  /*74d0*/  FMUL R14, R24.reuse, R18 ;  /* 0x00000012180e7220 */ /* 0x040fe20000400000 */
[----:B------:R-:W-:Y:S02]  /*74e0*/  HADD2.F32 R0, -RZ, R39.H1_H1 ;  /* 0x30000027ff007230 */ /* 0x000fe40000004100 */
[----:B------:R-:W-:Y:S01]  /*74f0*/  FMUL R19, R24, R19 ;  /* 0x0000001318137220 */ /* 0x000fe20000400000 */
[----:B------:R-:W-:Y:S01]  /*7500*/  F2FP.F16.F32.PACK_AB R35, R11, R6 ;  /* 0x000000060b23723e */ /* 0x000fe200000000ff */
[C---:B------:R-:W-:Y:S01]  /*7510*/  FFMA R12, R27.reuse, R2, R12 ;  /* 0x000000021b0c7223 */ /* 0x040fe2000000000c */
[C---:B------:R-:W-:Y:S01]  /*7520*/  FFMA R13, R27.reuse, R3, R13 ;  /* 0x000000031b0d7223 */ /* 0x040fe2000000000d */
[C---:B------:R-:W-:Y:S01]  /*7530*/  FFMA R14, R27.reuse, R4, R14 ;  /* 0x000000041b0e7223 */ /* 0x040fe2000000000e */
[----:B------:R-:W-:Y:S01]  /*7540*/  FFMA R19, R27, R0, R19 ;  /* 0x000000001b137223 */ /* 0x000fe20000000013 */
[----:B------:R1:W-:Y:S01]  /*7550*/  STS.128 [R56+UR43+0x200], R32 ;  /* 0x0002002038007988 */ /* 0x0003e20008000c2b */
[----:B------:R-:W-:Y:S02]  /*7560*/  F2FP.F16.F32.PACK_AB R8, R9, R8 ;  /* 0x000000080908723e */ /* 0x000fe400000000ff */
[----:B------:R-:W-:Y:S02]  /*7570*/  F2FP.F16.F32.PACK_AB R9, R15, R10 ;  /* 0x0000000a0f09723e */ /* 0x000fe400000000ff */
[----:B------:R-:W-:Y:S02]  /*7580*/  F2FP.F16.F32.PACK_AB R10, R13, R12 ;  /* 0x0000000c0d0a723e */ /* 0x000fe400000000ff */
[----:B------:R-:W-:Y:S05]  /*7590*/  F2FP.F16.F32.PACK_AB R11, R19, R14 ;  /* 0x0000000e130b723e */ /* 0x000fea00000000ff */
[----:B------:R1:W-:Y:S01]  /*75a0*/  STS.128 [R62+0x200], R8 ;  /* 0x000200083e007388 */ /* 0x0003e20000000c00 */
[----:B------:R-:W-:Y:S01]  /*75b0*/  @!PT LDS RZ, [RZ] ;  /* 0x00000000fffff984 */ /* 0x000fe20000000800 */
[----:B------:R-:W-:Y:S01]  /*75c0*/  @!PT LDS RZ, [RZ] ;  /* 0x00000000fffff984 */ /* 0x000fe20000000800 */
[----:B------:R-:W-:Y:S01]  /*75d0*/  @!PT LDS RZ, [RZ] ;  /* 0x00000000fffff984 */ /* 0x000fe20000000800 */
[----:B------:R-:W-:Y:S01]  /*75e0*/  @!PT LDS RZ, [RZ] ;  /* 0x00000000fffff984 */ /* 0x000fe20000000800 */
[----:B------:R2:W-:Y:S07]  /*75f0*/  MEMBAR.ALL.CTA ;  /* 0x0000000000007992 */ /* 0x0005ee0000008000 */
[----:B--2---:R-:W2:Y:S02]  /*7600*/  FENCE.VIEW.ASYNC.S ;  /* 0x00000000000073c6 */ /* 0x004ea40000000000 */
[----:B--2---:R-:W-:Y:S06]  /*7610*/  BAR.SYNC.DEFER_BLOCKING 0x1, 0x80 ;  /* 0x0042000000007b1d */ /* 0x004fec0000010000 */
[----:B------:R-:W-:Y:S05]  /*7620*/  @P0 BRA `(.L_x_127) ;  /* 0x00000000003c0947 */ /* 0x000fea0003800000 */
[----:B------:R-:W2:Y:S01]  /*7630*/  LDCU.64 UR6, c[0x0][0x348] ;  /* 0x00006900ff0677ac */ /* 0x000ea20008000a00 */
[----:B------:R-:W-:Y:S01]  /*7640*/  UIADD3 UR4, UPT, UPT, UR43, 0x200, URZ ;  /* 0x000002002b047890 */ /* 0x000fe2000fffe0ff */
[----:B------:R-:W-:Y:S01]  /*7650*/  UMOV UR51, UR36 ;  /* 0x0000002400337c82 */ /* 0x000fe20008000000 */
[----:B------:R-:W-:Y:S02]  /*7660*/  UIADD3 UR9, UPT, UPT, UR49, 0x40, URZ ;  /* 0x0000004031097890 */ /* 0x000fe4000fffe0ff */
[----:B------:R-:W-:Y:S02]  /*7670*/  UIADD3 UR8, UPT, UPT, UR43, 0xa00, URZ ;  /* 0x00000a002b087890 */ /* 0x000fe4000fffe0ff */
[----:B------:R-:W-:Y:S01]  /*7680*/  MOV R52, UR4 ;  /* 0x0000000400347c02 */ /* 0x000fe20008000f00 */
[----:B------:R-:W-:Y:S01]  /*7690*/  UMOV UR10, UR50 ;  /* 0x00000032000a7c82 */ /* 0x000fe20008000000 */
[----:B------:R-:W-:Y:S02]  /*76a0*/  UMOV UR11, UR36 ;  /* 0x00000024000b7c82 */ /* 0x000fe40008000000 */
[----:B------:R-:W-:Y:S01]  /*76b0*/  R2UR UR48, R52 ;  /* 0x00000000343072ca */ /* 0x000fe200000e0000 */
[----:B--2---:R-:W-:Y:S04]  /*76c0*/  UIADD3 UR4, UP0, UPT, UR6, 0x680, URZ ;  /* 0x0000068006047890 */ /* 0x004fe8000ff1e0ff */
[----:B------:R-:W-:Y:S09]  /*76d0*/  UIADD3.X UR5, UPT, UPT, URZ, UR7, URZ, UP0, !UPT ;  /* 0x00000007ff057290 */ /* 0x000ff200087fe4ff */
[----:B------:R2:W-:Y:S01]  /*76e0*/  UTMASTG.3D [UR48], [UR4] ;  /* 0x00000030040073b5 */ /* 0x0005e20008010000 */
[----:B------:R2:W-:Y:S01]  /*76f0*/  UTMASTG.3D [UR8], [UR4] ;  /* 0x00000008040073b5 */ /* 0x0005e20008010000 */
[----:B------:R0:W-:Y:S01]  /*7700*/  UTMACMDFLUSH ;  /* 0x00000000000079b7 */ /* 0x0001e20000000000 */
[----:B--2---:R-:W-:Y:S04]  /*7710*/  DEPBAR.LE SB0, 0x1 ;  /* 0x000080400000791a */ /* 0x004fe80000000000 */
.L_x_127:
[----:B------:R-:W-:Y:S05]  /*7720*/  BSYNC.RECONVERGENT B0 ;  /* 0x0000000000007941 */ /* 0x000fea0003800200 */
.L_x_126:
[----:B------:R-:W-:Y:S01]  /*7730*/  BAR.SYNC.DEFER_BLOCKING 0x1, 0x80 ;  /* 0x0042000000007b1d */ /* 0x000fe20000010000 */
[----:B------:R-:W-:Y:S01]  /*7740*/  ISETP.NE.AND P1, PT, R61, RZ, PT ;  /* 0x000000ff3d00720c */ /* 0x000fe20003f25270 */
[----:B------:R-:W-:Y:S01]  /*7750*/  UISETP.NE.AND UP0, UPT, UR52, URZ, UPT ;  /* 0x000000ff3400728c */ /* 0x000fe2000bf05270 */
[----:B------:R-:W-:Y:S11]  /*7760*/  LEA R2, R26, UR43, 0x3 ;  /* 0x0000002b1a027c11 */ /* 0x000ff6000f8e18ff */
[----:B------:R-:W-:Y:S01]  /*7770*/  @P1 SHF.L.U32 R3, R59, 0x1f, RZ ;  /* 0x0000001f3b031819 */ /* 0x000fe200000006ff */
[----:B------:R-:W-:Y:S06]  /*7780*/  BRA.U !UP0, `(.L_x_128) ;  /* 0x0000000108247547 */ /* 0x000fec000b800000 */
[----:B------:R-:W-:Y:S01]  /*7790*/  IMAD.U32 R4, RZ, RZ, UR46 ;  /* 0x0000002eff047e24 */ /* 0x000fe2000f8e00ff */
[----:B------:R-:W-:Y:S01]  /*77a0*/  MOV R0, UR47 ;  /* 0x0000002f00007c02 */ /* 0x000fe20008000f00 */
[----:B------:R-:W-:Y:S03]  /*77b0*/  UIADD3 UR4, UPT, UPT, UR46, 0x1, URZ ;  /* 0x000000012e047890 */ /* 0x000fe6000fffe0ff */
[----:B------:R-:W-:Y:S01]  /*77c0*/  @P1 LEA R4, R4, UR43, 0x3 ;  /* 0x0000002b04041c11 */ /* 0x000fe2000f8e18ff */
[----:B------:R-:W-:Y:S04]  /*77d0*/  UISETP.NE.AND UP0, UPT, UR4, 0x4, UPT ;  /* 0x000000040400788c */ /* 0x000fe8000bf05270 */
[----:B------:R-:W-:Y:S01]  /*77e0*/  @P1 VIADD R4, R4, 0xf0 ;  /* 0x000000f004041836 */ /* 0x000fe20000000000 */
[----:B------:R-:W-:Y:S04]  /*77f0*/  USEL UR46, UR4, URZ, UP0 ;  /* 0x000000ff042e7287 */ /* 0x000fe80008000000 */
[----:B------:R-:W-:Y:S04]  /*7800*/  @P1 PRMT R0, R0, 0x654, R4 ;  /* 0x0000065400001816 */ /* 0x000fe80000000004 */
[----:B------:R2:W-:Y:S04]  /*7810*/  @P1 SYNCS.ARRIVE.TRANS64.RED.A1T0 RZ, [R0+URZ], RZ ;  /* 0x000000ff00ff19a7 */ /* 0x0005e800081004ff */
.L_x_128:
[----:B------:R-:W3:Y:S01]  /*7820*/  @P1 SYNCS.PHASECHK.TRANS64.TRYWAIT P0, [R2+URZ+0xd0], R3 ;  /* 0x0000d003020015a7 */ /* 0x000ee200080011ff */
[----:B------:R-:W-:Y:S01]  /*7830*/  BSSY B1, `(.L_x_129) ;  /* 0x0000012000017945 */ /* 0x000fe20003800000 */
[----:B---3--:R-:W-:Y:S03]  /*7840*/  @P1 SEL R63, RZ, 0x1, !P0 ;  /* 0x00000001ff3f1807 */ /* 0x008fe60004000000 */
[----:B------:R-:W-:Y:S05]  /*7850*/  @!P1 BRA `(.L_x_130) ;  /* 0x00000000003c9947 */ /* 0x000fea0003800000 */
[----:B------:R-:W-:Y:S01]  /*7860*/  ISETP.NE.AND P1, PT, R64, RZ, PT ;  /* 0x000000ff4000720c */ /* 0x000fe20003f25270 */
[----:B------:R-:W-:Y:S01]  /*7870*/  BSSY B0, `(.L_x_131) ;  /* 0x0000009000007945 */ /* 0x000fe20003800000 */
[----:B------:R-:W-:Y:S11]  /*7880*/  ISETP.NE.AND P0, PT, R63, RZ, PT ;  /* 0x000000ff3f00720c */ /* 0x000ff60003f05270 */
[----:B------:R-:W-:Y:S05]  /*7890*/  @P1 IMAD R4, R26, 0x1000, R56 ;  /* 0x000010001a041824 */ /* 0x000fea00078e0238 */
[----:B------:R-:W-:Y:S05]  /*78a0*/  @P1 IADD3 R3, PT, PT, R4, UR43, RZ ;  /* 0x0000002b04031c10 */ /* 0x000fea000fffe0ff */
[----:B------:R-:W-:Y:S01]  /*78b0*/  @P1 IMAD.IADD R3, R65, 0x1, R3 ;  /* 0x0000000141031824 */ /* 0x000fe200078e0203 */
[----:B------:R-:W-:Y:S06]  /*78c0*/  @P0 BRA `(.L_x_132) ;  /* 0x00000000000c0947 */ /* 0x000fec0003800000 */
[----:B--2---:R-:W-:Y:S04]  /*78d0*/  SHF.L.U32 R0, R59, 0x1f, RZ ;  /* 0x0000001f3b007819 */ /* 0x004fe800000006ff */
[----:B------:R-:W2:Y:S02]  /*78e0*/  SYNCS.PHASECHK.TRANS64.TRYWAIT P0, [R2+URZ+0xd0], R0 ;  /* 0x0000d000020075a7 */ /* 0x000ea400080011ff */
[----:B--2---:R-:W-:Y:S05]  /*78f0*/  @!P0 BRA `(.L_x_133) ;  /* 0x0000002800f88947 */ /* 0x004fea0003800000 */
.L_x_132:
[----:B------:R-:W-:Y:S05]  /*7900*/  BSYNC B0 ;  /* 0x0000000000007941 */ /* 0x000fea0003800000 */
.L_x_131:
[----:B------:R-:W-:Y:S02]  /*7910*/  ISETP.NE.AND P0, PT, R64, RZ, PT ;  /* 0x000000ff4000720c */ /* 0x000fe40003f05270 */
[----:B------:R-:W-:Y:S11]  /*7920*/  IADD3 R26, PT, PT, R26, 0x1, RZ ;  /* 0x000000011a1a7810 */ /* 0x000ff60007ffe0ff */
[----:B------:R3:W4:Y:S04]  /*7930*/  @P0 LDS.128 R28, [R4+UR43+0x200] ;  /* 0x0002002b041c0984 */ /* 0x0007280008000c00 */
[----:B------:R3:W1:Y:S02]  /*7940*/  @P0 LDS.128 R36, [R3+0x200] ;  /* 0x0002000003240984 */ /* 0x0006640000000c00 */
.L_x_130:
[----:B------:R-:W-:Y:S05]  /*7950*/  BSYNC B1 ;  /* 0x0000000000017941 */ /* 0x000fea0003800000 */
.L_x_129:
[----:B--2---:R-:W-:Y:S05]  /*7960*/  VIADD R0, R25, 0x10 ;  /* 0x0000001019007836 */ /* 0x004fea0000000000 */
[----:B------:R-:W-:Y:S04]  /*7970*/  SHF.R.U32.HI R0, RZ, 0x15, R0 ;  /* 0x00000015ff007819 */ /* 0x000fe80000011600 */
[----:B------:R-:W-:Y:S11]  /*7980*/  LOP3.LUT P0, RZ, R0, 0x3, R47, 0x48, !PT ;  /* 0x0000000300ff7812 */ /* 0x000ff6000780482f */
[----:B------:R-:W-:Y:S02]  /*7990*/  @!UPT UIADD3 URZ, UPT, UPT, URZ, URZ, URZ ;  /* 0x000000fffffff290 */ /* 0x000fe4000fffe0ff */
[----:B------:R-:W-:Y:S05]  /*79a0*/  @!P0 BRA `(.L_x_134) ;  /* 0x0000000000408947 */ /* 0x000fea0003800000 */
[----:B------:R-:W2:Y:S01]  /*79b0*/  LDCU.64 UR8, c[0x4][0x70] ;  /* 0x01000e00ff0877ac */ /* 0x000ea20008000a00 */
[----:B---3--:R-:W-:Y:S01]  /*79c0*/  MOV R3, 0x0 ;  /* 0x0000000000037802 */ /* 0x008fe20000000f00 */
[----:B------:R-:W-:Y:S02]  /*79d0*/  HFMA2 R12, -RZ, RZ, 0, 5.9604644775390625e-08 ;  /* 0x00000001ff0c7431 */ /* 0x000fe400000001ff */
[----:B-1----:R-:W-:Y:S02]  /*79e0*/  IMAD.MOV.U32 R8, RZ, RZ, 0x192 ;  /* 0x00000192ff087424 */ /* 0x002fe400078e00ff */
[----:B------:R-:W-:Y:S01]  /*79f0*/  IMAD.MOV.U32 R13, RZ, RZ, RZ ;  /* 0x000000ffff0d7224 */ /* 0x000fe200078e00ff */
[----:B------:R-:W1:Y:S01]  /*7a00*/  LDCU.64 UR6, c[0x4][0x78] ;  /* 0x01000f00ff0677ac */ /* 0x000e620008000a00 */
[----:B------:R-:W3:Y:S01]  /*7a10*/  LDC.64 R2, c[0x4][R3] ;  /* 0x0100000003027b82 */ /* 0x000ee20000000a00 */
[----:B------:R-:W5:Y:S01]  /*7a20*/  LDCU.64 UR4, c[0x4][0x10] ;  /* 0x01000200ff0477ac */ /* 0x000f620008000a00 */
[----:B--2---:R-:W-:Y:S01]  /*7a30*/  MOV R5, UR9 ;  /* 0x0000000900057c02 */ /* 0x004fe20008000f00 */
[----:B------:R-:W-:Y:S01]  /*7a40*/  IMAD.U32 R4, RZ, RZ, UR8 ;  /* 0x00000008ff047e24 */ /* 0x000fe2000f8e00ff */
[----:B-1----:R-:W-:Y:S01]  /*7a50*/  MOV R7, UR7 ;  /* 0x0000000700077c02 */ /* 0x002fe20008000f00 */
[----:B------:R-:W-:Y:S01]  /*7a60*/  IMAD.U32 R6, RZ, RZ, UR6 ;  /* 0x00000006ff067e24 */ /* 0x000fe2000f8e00ff */
[----:B-----5:R-:W-:Y:S01]  /*7a70*/  MOV R11, UR5 ;  /* 0x00000005000b7c02 */ /* 0x020fe20008000f00 */
[----:B------:R-:W-:Y:S02]  /*7a80*/  IMAD.U32 R10, RZ, RZ, UR4 ;  /* 0x00000004ff0a7e24 */ /* 0x000fe4000f8e00ff */
[----:B------:R-:W-:Y:S07]  /*7a90*/  LEPC R20, `(.L_x_134) ;  /* 0x000000001014794e */ /* 0x000fee0000000000 */
[----:B---34-:R-:W-:Y:S05]  /*7aa0*/  CALL.ABS.NOINC R2 ;  /* 0x0000000002007343 */ /* 0x018fea0003c00000 */
.L_x_134:
[----:B------:R-:W-:Y:S01]  /*7ab0*/  ISETP.NE.AND P6, PT, R61, RZ, PT ;  /* 0x000000ff3d00720c */ /* 0x000fe20003fc5270 */
[----:B------:R-:W-:Y:S05]  /*7ac0*/  WARPSYNC.ALL ;  /* 0x0000000000007948 */ /* 0x000fea0003800000 */
[----:B------:R-:W-:Y:S01]  /*7ad0*/  R2UR UR4, R25 ;  /* 0x00000000190472ca */ /* 0x000fe200000e0000 */
[----:B---34-:R-:W-:Y:S01]  /*7ae0*/  HADD2.F32 R3, -RZ, R28.H0_H0 ;  /* 0x2000001cff037230 */ /* 0x018fe20000004100 */
[----:B------:R-:W-:Y:S01]  /*7af0*/  ISETP.NE.AND P0, PT, R60, RZ, PT ;  /* 0x000000ff3c00720c */ /* 0x000fe20003f05270 */
[----:B------:R-:W-:Y:S01]  /*7b00*/  HADD2.F32 R20, -RZ, R30.H0_H0 ;  /* 0x2000001eff147230 */ /* 0x000fe20000004100 */
[----:B------:R-:W-:Y:S09]  /*7b10*/  BSSY.RECONVERGENT B0, `(.L_x_135) ;  /* 0x0000058000007945 */ /* 0x000ff20003800200 */
[----:B-1----:R-:W1:Y:S02]  /*7b20*/  LDTM.x16 R4, tmem[UR4+0x10] ;  /* 0x00001004000479ee */ /* 0x002e640008240000 */
[C---:B-1----:R-:W-:Y:S01]  /*7b30*/  FMUL R0, R24.reuse, R4 ;  /* 0x0000000418007220 */ /* 0x042fe20000400000 */
[----:B------:R-:W-:Y:S02]  /*7b40*/  HADD2.F32 R4, -RZ, R28.H1_H1 ;  /* 0x3000001cff047230 */ /* 0x000fe40000004100 */
[C---:B------:R-:W-:Y:S01]  /*7b50*/  FMUL R2, R24.reuse, R5 ;  /* 0x0000000518027220 */ /* 0x040fe20000400000 */
[--C-:B------:R-:W-:Y:S02]  /*7b60*/  HADD2.F32 R5, -RZ, R29.reuse.H0_H0 ;  /* 0x2000001dff057230 */ /* 0x100fe40000004100 */
[C---:B------:R-:W-:Y:S01]  /*7b70*/  FFMA R0, R27.reuse, R3, R0 ;  /* 0x000000031b007223 */ /* 0x040fe20000000000 */
[C---:B------:R-:W-:Y:S01]  /*7b80*/  FMUL R3, R24.reuse, R6 ;  /* 0x0000000618037220 */ /* 0x040fe20000400000 */
[----:B------:R-:W-:Y:S02]  /*7b90*/  HADD2.F32 R6, -RZ, R29.H1_H1 ;  /* 0x3000001dff067230 */ /* 0x000fe40000004100 */
[C---:B------:R-:W-:Y:S01]  /*7ba0*/  FFMA R2, R27.reuse, R4, R2 ;  /* 0x000000041b027223 */ /* 0x040fe20000000002 */
[C---:B------:R-:W-:Y:S01]  /*7bb0*/  FMUL R7, R24.reuse, R7 ;  /* 0x0000000718077220 */ /* 0x040fe20000400000 */
[C---:B------:R-:W-:Y:S01]  /*7bc0*/  FFMA R3, R27.reuse, R5, R3 ;  /* 0x000000051b037223 */ /* 0x040fe20000000003 */
[C---:B------:R-:W-:Y:S01]  /*7bd0*/  FMUL R4, R24.reuse, R8 ;  /* 0x0000000818047220 */ /* 0x040fe20000400000 */
[----:B------:R-:W-:Y:S01]  /*7be0*/  FMUL R5, R24, R9 ;  /* 0x0000000918057220 */ /* 0x000fe20000400000 */
[----:B------:R-:W-:Y:S01]  /*7bf0*/  F2FP.F16.F32.PACK_AB R32, R2, R0 ;  /* 0x000000000220723e */ /* 0x000fe200000000ff */
[C---:B------:R-:W-:Y:S01]  /*7c00*/  FFMA R7, R27.reuse, R6, R7 ;  /* 0x000000061b077223 */ /* 0x040fe20000000007 */
[----:B------:R-:W-:Y:S02]  /*7c10*/  HADD2.F32 R0, -RZ, R30.H1_H1 ;  /* 0x3000001eff007230 */ /* 0x000fe40000004100 */
[----:B------:R-:W-:Y:S01]  /*7c20*/  FFMA R4, R27, R20, R4 ;  /* 0x000000141b047223 */ /* 0x000fe20000000004 */
[--C-:B------:R-:W-:Y:S02]  /*7c30*/  HADD2.F32 R2, -RZ, R31.reuse.H0_H0 ;  /* 0x2000001fff027230 */ /* 0x100fe40000004100 */
[C---:B------:R-:W-:Y:S01]  /*7c40*/  FMUL R6, R24.reuse, R10 ;  /* 0x0000000a18067220 */ /* 0x040fe20000400000 */
[----:B------:R-:W-:Y:S01]  /*7c50*/  F2FP.F16.F32.PACK_AB R33, R7, R3 ;  /* 0x000000030721723e */ /* 0x000fe200000000ff */
[----:B------:R-:W-:Y:S02]  /*7c60*/  HADD2.F32 R3, -RZ, R31.H1_H1 ;  /* 0x3000001fff037230 */ /* 0x000fe40000004100 */
[C---:B------:R-:W-:Y:S01]  /*7c70*/  FFMA R5, R27.reuse, R0, R5 ;  /* 0x000000001b057223 */ /* 0x040fe20000000005 */
[C---:B------:R-:W-:Y:S01]  /*7c80*/  FMUL R11, R24.reuse, R11 ;  /* 0x0000000b180b7220 */ /* 0x040fe20000400000 */
[--C-:B------:R-:W-:Y:S02]  /*7c90*/  HADD2.F32 R7, -RZ, R36.reuse.H0_H0 ;  /* 0x20000024ff077230 */ /* 0x100fe40000004100 */
[C---:B------:R-:W-:Y:S01]  /*7ca0*/  FMUL R8, R24.reuse, R12 ;  /* 0x0000000c18087220 */ /* 0x040fe20000400000 */
[----:B------:R-:W-:Y:S02]  /*7cb0*/  HADD2.F32 R0, -RZ, R36.H1_H1 ;  /* 0x30000024ff007230 */ /* 0x000fe40000004100 */
[C---:B------:R-:W-:Y:S01]  /*7cc0*/  FMUL R9, R24.reuse, R13 ;  /* 0x0000000d18097220 */ /* 0x040fe20000400000 */
[C---:B------:R-:W-:Y:S01]  /*7cd0*/  FFMA R6, R27.reuse, R2, R6 ;  /* 0x000000021b067223 */ /* 0x040fe20000000006 */
[C---:B------:R-:W-:Y:S01]  /*7ce0*/  FFMA R11, R27.reuse, R3, R11 ;  /* 0x000000031b0b7223 */ /* 0x040fe2000000000b */
[C---:B------:R-:W-:Y:S01]  /*7cf0*/  FFMA R8, R27.reuse, R7, R8 ;  /* 0x000000071b087223 */ /* 0x040fe20000000008 */
[C---:B------:R-:W-:Y:S01]  /*7d00*/  FFMA R9, R27.reuse, R0, R9 ;  /* 0x000000001b097223 */ /* 0x040fe20000000009 */
[--C-:B------:R-:W-:Y:S02]  /*7d10*/  HADD2.F32 R2, -RZ, R37.reuse.H0_H0 ;  /* 0x20000025ff027230 */ /* 0x100fe40000004100 */
[C---:B------:R-:W-:Y:S01]  /*7d20*/  FMUL R10, R24.reuse, R14 ;  /* 0x0000000e180a7220 */ /* 0x040fe20000400000 */
[----:B------:R-:W-:Y:S02]  /*7d30*/  HADD2.F32 R0, -RZ, R37.H1_H1 ;  /* 0x30000025ff007230 */ /* 0x000fe40000004100 */
[C---:B------:R-:W-:Y:S01]  /*7d40*/  FMUL R15, R24.reuse, R15 ;  /* 0x0000000f180f7220 */ /* 0x040fe20000400000 */
[C---:B------:R-:W-:Y:S01]  /*7d50*/  FMUL R12, R24.reuse, R16 ;  /* 0x00000010180c7220 */ /* 0x040fe20000400000 */
[C---:B------:R-:W-:Y:S01]  /*7d60*/  FFMA R10, R27.reuse, R2, R10 ;  /* 0x000000021b0a7223 */ /* 0x040fe2000000000a */
[--C-:B------:R-:W-:Y:S02]  /*7d70*/  HADD2.F32 R2, -RZ, R38.reuse.H0_H0 ;  /* 0x20000026ff027230 */ /* 0x100fe40000004100 */
[----:B------:R-:W-:Y:S01]  /*7d80*/  FFMA R15, R27, R0, R15 ;  /* 0x000000001b0f7223 */ /* 0x000fe2000000000f */
[----:B------:R-:W-:Y:S01]  /*7d90*/  HADD2.F32 R0, -RZ, R38.H1_H1 ;  /* 0x30000026ff007230 */ /* 0x000fe20000004100 */
[----:B------:R-:W-:Y:S01]  /*7da0*/  F2FP.F16.F32.PACK_AB R34, R5, R4 ;  /* 0x000000040522723e */ /* 0x000fe200000000ff */
        /* <DEDUP_REMOVED lines=14> */
[----:B------:R-:W-:Y:S02]  /*7e90*/  F2FP.F16.F32.PACK_AB R11, R19, R14 ;  /* 0x0000000e130b723e */ /* 0x000fe400000000ff */
[----:B------:R-:W-:Y:S02]  /*7ea0*/  MOV R2, UR46 ;  /* 0x0000002e00027c02 */ /* 0x000fe40008000f00 */
[----:B------:R-:W-:Y:S01]  /*7eb0*/  MOV R0, UR47 ;  /* 0x0000002f00007c02 */ /* 0x000fe20008000f00 */
[----:B------:R1:W-:Y:S01]  /*7ec0*/  STS.128 [R62+0x1200], R8 ;  /* 0x001200083e007388 */ /* 0x0003e20000000c00 */
[----:B------:R-:W-:Y:S02]  /*7ed0*/  @P6 LEA R2, R2, UR43, 0x3 ;  /* 0x0000002b02026c11 */ /* 0x000fe4000f8e18ff */
[----:B------:R-:W-:Y:S02]  /*7ee0*/  @P6 SHF.L.U32 R3, R59, 0x1f, RZ ;  /* 0x0000001f3b036819 */ /* 0x000fe400000006ff */
[----:B------:R-:W-:Y:S01]  /*7ef0*/  @P6 IADD3 R2, PT, PT, R2, 0xf0, RZ ;  /* 0x000000f002026810 */ /* 0x000fe20007ffe0ff */
[----:B------:R-:W-:Y:S01]  /*7f00*/  @!PT LDS RZ, [RZ] ;  /* 0x00000000fffff984 */ /* 0x000fe20000000800 */
[----:B------:R-:W-:Y:S01]  /*7f10*/  @!PT LDS RZ, [RZ] ;  /* 0x00000000fffff984 */ /* 0x000fe20000000800 */
[----:B------:R-:W-:Y:S01]  /*7f20*/  @!PT LDS RZ, [RZ] ;  /* 0x00000000fffff984 */ /* 0x000fe20000000800 */
[----:B------:R-:W-:Y:S01]  /*7f30*/  @!PT LDS RZ, [RZ] ;  /* 0x00000000fffff984 */ /* 0x000fe20000000800 */
[----:B------:R2:W-:Y:S06]  /*7f40*/  MEMBAR.ALL.CTA ;  /* 0x0000000000007992 */ /* 0x0005ec0000008000 */
[----:B--2---:R-:W2:Y:S01]  /*7f50*/  FENCE.VIEW.ASYNC.S ;  /* 0x00000000000073c6 */ /* 0x004ea20000000000 */
[----:B------:R-:W-:Y:S02]  /*7f60*/  @P6 PRMT R0, R0, 0x654, R2 ;  /* 0x0000065400006816 */ /* 0x000fe40000000002 */
[----:B------:R-:W-:Y:S01]  /*7f70*/  LEA R2, R26, UR43, 0x3 ;  /* 0x0000002b1a027c11 */ /* 0x000fe2000f8e18ff */
[----:B--2---:R-:W-:Y:S06]  /*7f80*/  BAR.SYNC.DEFER_BLOCKING 0x1, 0x80 ;  /* 0x0042000000007b1d */ /* 0x004fec0000010000 */
[----:B------:R-:W-:Y:S05]  /*7f90*/  @P0 BRA `(.L_x_136) ;  /* 0x00000000003c0947 */ /* 0x000fea0003800000 */
[----:B------:R-:W2:Y:S01]  /*7fa0*/  LDCU.64 UR6, c[0x0][0x348] ;  /* 0x00006900ff0677ac */ /* 0x000ea20008000a00 */
[----:B------:R-:W-:Y:S02]  /*7fb0*/  UIADD3 UR13, UPT, UPT, UR49, 0x10, URZ ;  /* 0x00000010310d7890 */ /* 0x000fe4000fffe0ff */
[----:B------:R-:W-:Y:S01]  /*7fc0*/  UIADD3 UR12, UPT, UPT, UR43, 0x1200, URZ ;  /* 0x000012002b0c7890 */ /* 0x000fe2000fffe0ff */
[----:B------:R-:W-:Y:S01]  /*7fd0*/  UMOV UR14, UR50 ;  /* 0x00000032000e7c82 */ /* 0x000fe20008000000 */
[----:B------:R-:W-:Y:S01]  /*7fe0*/  UMOV UR15, UR36 ;  /* 0x00000024000f7c82 */ /* 0x000fe20008000000 */
[----:B------:R-:W-:Y:S02]  /*7ff0*/  UIADD3 UR9, UPT, UPT, UR49, 0x50, URZ ;  /* 0x0000005031097890 */ /* 0x000fe4000fffe0ff */
[----:B------:R-:W-:Y:S01]  /*8000*/  UIADD3 UR8, UPT, UPT, UR43, 0x1a00, URZ ;  /* 0x00001a002b087890 */ /* 0x000fe2000fffe0ff */
[----:B------:R-:W-:Y:S01]  /*8010*/  UMOV UR10, UR50 ;  /* 0x00000032000a7c82 */ /* 0x000fe20008000000 */
[----:B------:R-:W-:Y:S01]  /*8020*/  UMOV UR11, UR36 ;  /* 0x00000024000b7c82 */ /* 0x000fe20008000000 */
[----:B--2---:R-:W-:Y:S04]  /*8030*/  UIADD3 UR4, UP0, UPT, UR6, 0x680, URZ ;  /* 0x0000068006047890 */ /* 0x004fe8000ff1e0ff */
[----:B------:R-:W-:Y:S09]  /*8040*/  UIADD3.X UR5, UPT, UPT, URZ, UR7, URZ, UP0, !UPT ;  /* 0x00000007ff057290 */ /* 0x000ff200087fe4ff */
[----:B------:R2:W-:Y:S01]  /*8050*/  UTMASTG.3D [UR12], [UR4] ;  /* 0x0000000c040073b5 */ /* 0x0005e20008010000 */
[----:B------:R2:W-:Y:S01]  /*8060*/  UTMASTG.3D [UR8], [UR4] ;  /* 0x00000008040073b5 */ /* 0x0005e20008010000 */
[----:B------:R0:W-:Y:S01]  /*8070*/  UTMACMDFLUSH ;  /* 0x00000000000079b7 */ /* 0x0001e20000000000 */
[----:B--2---:R-:W-:Y:S04]  /*8080*/  DEPBAR.LE SB0, 0x1 ;  /* 0x000080400000791a */ /* 0x004fe80000000000 */
.L_x_136:
[----:B------:R-:W-:Y:S05]  /*8090*/  BSYNC.RECONVERGENT B0 ;  /* 0x0000000000007941 */ /* 0x000fea0003800200 */
.L_x_135:
[----:B------:R-:W-:Y:S01]  /*80a0*/  BAR.SYNC.DEFER_BLOCKING 0x1, 0x80 ;  /* 0x0042000000007b1d */ /* 0x000fe20000010000 */
[----:B------:R-:W-:Y:S04]  /*80b0*/  UIADD3 UR4, UPT, UPT, UR46, 0x1, URZ ;  /* 0x000000012e047890 */ /* 0x000fe8000fffe0ff */
[----:B------:R-:W-:Y:S04]  /*80c0*/  UISETP.NE.AND UP0, UPT, UR4, 0x4, UPT ;  /* 0x000000040400788c */ /* 0x000fe8000bf05270 */
[----:B------:R-:W-:Y:S01]  /*80d0*/  USEL UR44, UR4, URZ, UP0 ;  /* 0x000000ff042c7287 */ /* 0x000fe20008000000 */
[----:B------:R2:W-:Y:S01]  /*80e0*/  @P6 SYNCS.ARRIVE.TRANS64.RED.A1T0 RZ, [R0+URZ], RZ ;  /* 0x000000ff00ff69a7 */ /* 0x0005e200081004ff */
[----:B------:R-:W-:Y:S01]  /*80f0*/  BSSY B1, `(.L_x_137) ;  /* 0x0000013000017945 */ /* 0x000fe20003800000 */
[----:B------:R-:W3:Y:S02]  /*8100*/  @P6 SYNCS.PHASECHK.TRANS64.TRYWAIT P0, [R2+URZ+0xd0], R3 ;  /* 0x0000d003020065a7 */ /* 0x000ee400080011ff */
[----:B---3--:R-:W-:Y:S01]  /*8110*/  @P6 SEL R63, RZ, 0x1, !P0 ;  /* 0x00000001ff3f6807 */ /* 0x008fe20004000000 */
[----:B--2---:R-:W-:Y:S06]  /*8120*/  @!P6 BRA `(.L_x_138) ;  /* 0x00000000003ce947 */ /* 0x004fec0003800000 */
[----:B------:R-:W-:Y:S01]  /*8130*/  ISETP.NE.AND P1, PT, R64, RZ, PT ;  /* 0x000000ff4000720c */ /* 0x000fe20003f25270 */
[----:B------:R-:W-:Y:S01]  /*8140*/  BSSY B0, `(.L_x_139) ;  /* 0x0000009000007945 */ /* 0x000fe20003800000 */
[----:B------:R-:W-:Y:S11]  /*8150*/  ISETP.NE.AND P0, PT, R63, RZ, PT ;  /* 0x000000ff3f00720c */ /* 0x000ff60003f05270 */
[----:B------:R-:W-:Y:S05]  /*8160*/  @P1 IMAD R3, R26, 0x1000, R56 ;  /* 0x000010001a031824 */ /* 0x000fea00078e0238 */
[----:B------:R-:W-:Y:S05]  /*8170*/  @P1 IADD3 R0, PT, PT, R3, UR43, RZ ;  /* 0x0000002b03001c10 */ /* 0x000fea000fffe0ff */
[----:B------:R-:W-:Y:S01]  /*8180*/  @P1 IMAD.IADD R0, R65, 0x1, R0 ;  /* 0x0000000141001824 */ /* 0x000fe200078e0200 */
[----:B------:R-:W-:Y:S06]  /*8190*/  @P0 BRA `(.L_x_140) ;  /* 0x00000000000c0947 */ /* 0x000fec0003800000 */
[----:B------:R-:W-:Y:S04]  /*81a0*/  SHF.L.U32 R4, R59, 0x1f, RZ ;  /* 0x0000001f3b047819 */ /* 0x000fe800000006ff */
[----:B------:R-:W2:Y:S02]  /*81b0*/  SYNCS.PHASECHK.TRANS64.TRYWAIT P0, [R2+URZ+0xd0], R4 ;  /* 0x0000d004020075a7 */ /* 0x000ea400080011ff */
[----:B--2---:R-:W-:Y:S05]  /*81c0*/  @!P0 BRA `(.L_x_141) ;  /* 0x0000002000d88947 */ /* 0x004fea0003800000 */
.L_x_140:
[----:B------:R-:W-:Y:S05]  /*81d0*/  BSYNC B0 ;  /* 0x0000000000007941 */ /* 0x000fea0003800000 */
.L_x_139:
[----:B------:R-:W-:Y:S02]  /*81e0*/  ISETP.NE.AND P0, PT, R64, RZ, PT ;  /* 0x000000ff4000720c */ /* 0x000fe40003f05270 */
[----:B------:R-:W-:Y:S11]  /*81f0*/  IADD3 R26, PT, PT, R26, 0x1, RZ ;  /* 0x000000011a1a7810 */ /* 0x000ff60007ffe0ff */
[----:B------:R3:W4:Y:S04]  /*8200*/  @P0 LDS.128 R28, [R3+UR43+0x200] ;  /* 0x0002002b031c0984 */ /* 0x0007280008000c00 */
[----:B------:R3:W1:Y:S02]  /*8210*/  @P0 LDS.128 R36, [R0+0x200] ;  /* 0x0002000000240984 */ /* 0x0006640000000c00 */
.L_x_138:
[----:B------:R-:W-:Y:S05]  /*8220*/  BSYNC B1 ;  /* 0x0000000000017941 */ /* 0x000fea0003800000 */
.L_x_137:
[----:B---3--:R-:W-:Y:S05]  /*8230*/  VIADD R0, R25, 0x20 ;  /* 0x0000002019007836 */ /* 0x008fea0000000000 */
[----:B------:R-:W-:Y:S04]  /*8240*/  SHF.R.U32.HI R0, RZ, 0x15, R0 ;  /* 0x00000015ff007819 */ /* 0x000fe80000011600 */
[----:B------:R-:W-:Y:S11]  /*8250*/  LOP3.LUT P0, RZ, R0, 0x3, R47, 0x48, !PT ;  /* 0x0000000300ff7812 */ /* 0x000ff6000780482f */
[----:B------:R-:W-:Y:S02]  /*8260*/  @!UPT UIADD3 URZ, UPT, UPT, URZ, URZ, URZ ;  /* 0x000000fffffff290 */ /* 0x000fe4000fffe0ff */
[----:B------:R-:W-:Y:S05]  /*8270*/  @!P0 BRA `(.L_x_142) ;  /* 0x0000000000408947 */ /* 0x000fea0003800000 */
[----:B------:R-:W3:Y:S01]  /*8280*/  LDCU.64 UR8, c[0x4][0x70] ;  /* 0x01000e00ff0877ac */ /* 0x000ee20008000a00 */
[----:B------:R-:W-:Y:S01]  /*8290*/  MOV R3, 0x0 ;  /* 0x0000000000037802 */ /* 0x000fe20000000f00 */
[----:B------:R-:W-:Y:S02]  /*82a0*/  HFMA2 R12, -RZ, RZ, 0, 5.9604644775390625e-08 ;  /* 0x00000001ff0c7431 */ /* 0x000fe400000001ff */
[----:B-1----:R-:W-:Y:S02]  /*82b0*/  IMAD.MOV.U32 R8, RZ, RZ, 0x192 ;  /* 0x00000192ff087424 */ /* 0x002fe400078e00ff */
[----:B------:R-:W-:Y:S01]  /*82c0*/  IMAD.MOV.U32 R13, RZ, RZ, RZ ;  /* 0x000000ffff0d7224 */ /* 0x000fe200078e00ff */
[----:B------:R-:W1:Y:S01]  /*82d0*/  LDCU.64 UR6, c[0x4][0x78] ;  /* 0x01000f00ff0677ac */ /* 0x000e620008000a00 */
[----:B--2---:R-:W2:Y:S01]  /*82e0*/  LDC.64 R2, c[0x4][R3] ;  /* 0x0100000003027b82 */ /* 0x004ea20000000a00 */
[----:B------:R-:W5:Y:S01]  /*82f0*/  LDCU.64 UR4, c[0x4][0x10] ;  /* 0x01000200ff0477ac */ /* 0x000f620008000a00 */
[----:B---3--:R-:W-:Y:S01]  /*8300*/  MOV R5, UR9 ;  /* 0x0000000900057c02 */ /* 0x008fe20008000f00 */
[----:B------:R-:W-:Y:S01]  /*8310*/  IMAD.U32 R4, RZ, RZ, UR8 ;  /* 0x00000008ff047e24 */ /* 0x000fe2000f8e00ff */
[----:B-1----:R-:W-:Y:S01]  /*8320*/  MOV R7, UR7 ;  /* 0x0000000700077c02 */ /* 0x002fe20008000f00 */
[----:B------:R-:W-:Y:S01]  /*8330*/  IMAD.U32 R6, RZ, RZ, UR6 ;  /* 0x00000006ff067e24 */ /* 0x000fe2000f8e00ff */
[----:B-----5:R-:W-:Y:S01]  /*8340*/  MOV R11, UR5 ;  /* 0x00000005000b7c02 */ /* 0x020fe20008000f00 */
[----:B------:R-:W-:Y:S02]  /*8350*/  IMAD.U32 R10, RZ, RZ, UR4 ;  /* 0x00000004ff0a7e24 */ /* 0x000fe4000f8e00ff */
[----:B------:R-:W-:Y:S07]  /*8360*/  LEPC R20, `(.L_x_142) ;  /* 0x000000001014794e */ /* 0x000fee0000000000 */
[----:B--2-4-:R-:W-:Y:S05]  /*8370*/  CALL.ABS.NOINC R2 ;  /* 0x0000000002007343 */ /* 0x014fea0003c00000 */
.L_x_142:
[----:B------:R-:W-:Y:S01]  /*8380*/  ISETP.NE.AND P6, PT, R61, RZ, PT ;  /* 0x000000ff3d00720c */ /* 0x000fe20003fc5270 */
[----:B------:R-:W-:Y:S05]  /*8390*/  WARPSYNC.ALL ;  /* 0x0000000000007948 */ /* 0x000fea0003800000 */
[----:B------:R-:W-:Y:S01]  /*83a0*/  R2UR UR4, R25 ;  /* 0x00000000190472ca */ /* 0x000fe200000e0000 */
[----:B----4-:R-:W-:Y:S01]  /*83b0*/  HADD2.F32 R3, -RZ, R28.H0_H0 ;  /* 0x2000001cff037230 */ /* 0x010fe20000004100 */
[----:B------:R-:W-:Y:S01]  /*83c0*/  ISETP.NE.AND P0, PT, R60, RZ, PT ;  /* 0x000000ff3c00720c */ /* 0x000fe20003f05270 */
[----:B------:R-:W-:Y:S01]  /*83d0*/  HADD2.F32 R20, -RZ, R30.H0_H0 ;  /* 0x2000001eff147230 */ /* 0x000fe20000004100 */
[----:B------:R-:W-:Y:S09]  /*83e0*/  BSSY.RECONVERGENT B0, `(.L_x_143) ;  /* 0x0000058000007945 */ /* 0x000ff20003800200 */
[----:B-12---:R-:W1:Y:S02]  /*83f0*/  LDTM.x16 R4, tmem[UR4+0x20] ;  /* 0x00002004000479ee */ /* 0x006e640008240000 */
        /* <DEDUP_REMOVED lines=59> */
[----:B------:R-:W-:Y:S02]  /*87b0*/  LEA R3, R26, UR43, 0x3 ;  /* 0x0000002b1a037c11 */ /* 0x000fe4000f8e18ff */
        /* <DEDUP_REMOVED lines=8> */
[----:B------:R-:W-:Y:S01]  /*8840*/  @P6 SHF.L.U32 R2, R59, 0x1f, RZ ;  /* 0x0000001f3b026819 */ /* 0x000fe200000006ff */
        /* <DEDUP_REMOVED lines=17> */
.L_x_144:
[----:B------:R-:W-:Y:S05]  /*8960*/  BSYNC.RECONVERGENT B0 ;  /* 0x0000000000007941 */ /* 0x000fea0003800200 */
.L_x_143:
        /* <DEDUP_REMOVED lines=19> */
.L_x_148:
[----:B------:R-:W-:Y:S05]  /*8aa0*/  BSYNC B0 ;  /* 0x0000000000007941 */ /* 0x000fea0003800000 */
.L_x_147:
[----:B------:R-:W-:Y:S11]  /*8ab0*/  ISETP.NE.AND P0, PT, R64, RZ, PT ;  /* 0x000000ff4000720c */ /* 0x000ff60003f05270 */
[----:B------:R-:W-:Y:S02]  /*8ac0*/  @!UPT UIADD3 URZ, UPT, UPT, URZ, URZ, URZ ;  /* 0x000000fffffff290 */ /* 0x000fe4000fffe0ff */
[----:B------:R3:W4:Y:S04]  /*8ad0*/  @P0 LDS.128 R28, [R26+UR43+0x200] ;  /* 0x0002002b1a1c0984 */ /* 0x0007280008000c00 */
[----:B------:R3:W1:Y:S02]  /*8ae0*/  @P0 LDS.128 R36, [R65+0x200] ;  /* 0x0002000041240984 */ /* 0x0006640000000c00 */
.L_x_146:
[----:B------:R-:W-:Y:S05]  /*8af0*/  BSYNC B1 ;  /* 0x0000000000017941 */ /* 0x000fea0003800000 */
.L_x_145:
[----:B--2---:R-:W-:Y:S05]  /*8b00*/  VIADD R0, R25, 0x30 ;  /* 0x0000003019007836 */ /* 0x004fea0000000000 */
[----:B------:R-:W-:Y:S04]  /*8b10*/  SHF.R.U32.HI R0, RZ, 0x15, R0 ;  /* 0x00000015ff007819 */ /* 0x000fe80000011600 */
[----:B------:R-:W-:Y:S11]  /*8b20*/  LOP3.LUT P0, RZ, R0, 0x3, R47, 0x48, !PT ;  /* 0x0000000300ff7812 */ /* 0x000ff6000780482f */
[----:B------:R-:W-:Y:S02]  /*8b30*/  @!UPT UIADD3 URZ, UPT, UPT, URZ, URZ, URZ ;  /* 0x000000fffffff290 */ /* 0x000fe4000fffe0ff */
[----:B------:R-:W-:Y:S05]  /*8b40*/  @!P0 BRA `(.L_x_150) ;  /* 0x0000000000408947 */ /* 0x000fea0003800000 */
[----:B------:R-:W2:Y:S01]  /*8b50*/  LDCU.64 UR8, c[0x4][0x70] ;  /* 0x01000e00ff0877ac */ /* 0x000ea20008000a00 */
[----:B------:R-:W-:Y:S01]  /*8b60*/  MOV R3, 0x0 ;  /* 0x0000000000037802 */ /* 0x000fe20000000f00 */
        /* <DEDUP_REMOVED lines=14> */
.L_x_150:
[----:B------:R-:W-:Y:S01]  /*8c50*/  ISETP.NE.AND P0, PT, R60, RZ, PT ;  /* 0x000000ff3c00720c */ /* 0x000fe20003f05270 */
[----:B------:R-:W-:Y:S05]  /*8c60*/  WARPSYNC.ALL ;  /* 0x0000000000007948 */ /* 0x000fea0003800000 */
[----:B------:R-:W-:Y:S01]  /*8c70*/  R2UR UR4, R25 ;  /* 0x00000000190472ca */ /* 0x000fe200000e0000 */
[--C-:B----4-:R-:W-:Y:S01]  /*8c80*/  HADD2.F32 R20, -RZ, R28.reuse.H0_H0 ;  /* 0x2000001cff147230 */ /* 0x110fe20000004100 */
[----:B------:R-:W-:Y:S01]  /*8c90*/  IADD3 R53, PT, PT, R53, 0x160, RZ ;  /* 0x0000016035357810 */ /* 0x000fe20007ffe0ff */
[----:B------:R-:W-:Y:S01]  /*8ca0*/  HADD2.F32 R21, -RZ, R28.H1_H1 ;  /* 0x3000001cff157230 */ /* 0x000fe20000004100 */
[----:B------:R-:W-:Y:S01]  /*8cb0*/  BSSY.RECONVERGENT B0, `(.L_x_151) ;  /* 0x0000054000007945 */ /* 0x000fe20003800200 */
[--C-:B------:R-:W-:Y:S01]  /*8cc0*/  HADD2.F32 R25, -RZ, R29.reuse.H0_H0 ;  /* 0x2000001dff197230 */ /* 0x100fe20000004100 */
[----:B------:R-:W-:Y:S01]  /*8cd0*/  LOP3.LUT R53, R53, 0xfefffff8, RZ, 0xc0, !PT ;  /* 0xfefffff835357812 */ /* 0x000fe200078ec0ff */
[----:B---3--:R-:W-:Y:S02]  /*8ce0*/  HADD2.F32 R26, -RZ, R29.H1_H1 ;  /* 0x3000001dff1a7230 */ /* 0x008fe40000004100 */
[--C-:B------:R-:W-:Y:S02]  /*8cf0*/  HADD2.F32 R28, -RZ, R30.reuse.H0_H0 ;  /* 0x2000001eff1c7230 */ /* 0x100fe40000004100 */
[----:B------:R-:W-:Y:S02]  /*8d00*/  HADD2.F32 R29, -RZ, R30.H1_H1 ;  /* 0x3000001eff1d7230 */ /* 0x000fe40000004100 */
[----:B-1----:R-:W1:Y:S01]  /*8d10*/  LDTM.x16 R4, tmem[UR4+0x30] ;  /* 0x00003004000479ee */ /* 0x002e620008240000 */
[----:B------:R-:W-:Y:S01]  /*8d20*/  NOP ;  /* 0x0000000000007918 */ /* 0x000fe20000000000 */
[----:B-1----:R1:W-:Y:S01]  /*8d30*/  SYNCS.ARRIVE.TRANS64.RED.A1T0 RZ, [R53+URZ], RZ ;  /* 0x000000ff35ff79a7 */ /* 0x0023e200081004ff */
[--C-:B------:R-:W-:Y:S02]  /*8d40*/  HADD2.F32 R30, -RZ, R31.reuse.H0_H0 ;  /* 0x2000001fff1e7230 */ /* 0x100fe40000004100 */
[----:B------:R-:W-:Y:S02]  /*8d50*/  HADD2.F32 R31, -RZ, R31.H1_H1 ;  /* 0x3000001fff1f7230 */ /* 0x000fe40000004100 */
        /* <DEDUP_REMOVED lines=8> */
[C---:B------:R-:W-:Y:S01]  /*8de0*/  FMUL R4, R24.reuse, R4 ;  /* 0x0000000418047220 */ /* 0x040fe20000400000 */
[C---:B------:R-:W-:Y:S01]  /*8df0*/  FMUL R5, R24.reuse, R5 ;  /* 0x0000000518057220 */ /* 0x040fe20000400000 */
[C---:B------:R-:W-:Y:S01]  /*8e00*/  FMUL R6, R24.reuse, R6 ;  /* 0x0000000618067220 */ /* 0x040fe20000400000 */
[C---:B------:R-:W-:Y:S01]  /*8e10*/  FMUL R7, R24.reuse, R7 ;  /* 0x0000000718077220 */ /* 0x040fe20000400000 */
[C---:B------:R-:W-:Y:S01]  /*8e20*/  FFMA R4, R27.reuse, R20, R4 ;  /* 0x000000141b047223 */ /* 0x040fe20000000004 */
        /* <DEDUP_REMOVED lines=15> */
[C---:B------:R-:W-:Y:S01]  /*8f20*/  FMUL R12, R24.reuse, R16 ;  /* 0x00000010180c7220 */ /* 0x040fe20000400000 */
[C---:B------:R-:W-:Y:S01]  /*8f30*/  FFMA R0, R27.reuse, R32, R0 ;  /* 0x000000201b007223 */ /* 0x040fe20000000000 */
[C---:B------:R-:W-:Y:S01]  /*8f40*/  FMUL R13, R24.reuse, R17 ;  /* 0x00000011180d7220 */ /* 0x040fe20000400000 */
[----:B------:R-:W-:Y:S01]  /*8f50*/  FFMA R2, R27, R33, R2 ;  /* 0x000000211b027223 */ /* 0x000fe20000000002 */
[----:B------:R-:W-:Y:S01]  /*8f60*/  F2FP.F16.F32.PACK_AB R4, R5, R4 ;  /* 0x000000040504723e */ /* 0x000fe200000000ff */
[C---:B------:R-:W-:Y:S01]  /*8f70*/  FMUL R14, R24.reuse, R18 ;  /* 0x00000012180e7220 */ /* 0x040fe20000400000 */
[----:B------:R-:W-:Y:S01]  /*8f80*/  FFMA R3, R27, R34, R3 ;  /* 0x000000221b037223 */ /* 0x000fe20000000003 */
[----:B------:R-:W-:Y:S01]  /*8f90*/  F2FP.F16.F32.PACK_AB R5, R7, R6 ;  /* 0x000000060705723e */ /* 0x000fe200000000ff */
[----:B------:R-:W-:Y:S01]  /*8fa0*/  FFMA R15, R27, R35, R15 ;  /* 0x000000231b0f7223 */ /* 0x000fe2000000000f */
[----:B------:R-:W-:Y:S01]  /*8fb0*/  FMUL R19, R24, R19 ;  /* 0x0000001318137220 */ /* 0x000fe20000400000 */
[----:B------:R-:W-:Y:S01]  /*8fc0*/  F2FP.F16.F32.PACK_AB R6, R9, R8 ;  /* 0x000000080906723e */ /* 0x000fe200000000ff */
[----:B------:R-:W-:Y:S01]  /*8fd0*/  FFMA R12, R27, R36, R12 ;  /* 0x000000241b0c7223 */ /* 0x000fe2000000000c */
[----:B------:R-:W-:Y:S01]  /*8fe0*/  F2FP.F16.F32.PACK_AB R7, R11, R10 ;  /* 0x0000000a0b07723e */ /* 0x000fe200000000ff */
[C---:B------:R-:W-:Y:S01]  /*8ff0*/  FFMA R13, R27.reuse, R37, R13 ;  /* 0x000000251b0d7223 */ /* 0x040fe2000000000d */
[C---:B------:R-:W-:Y:S01]  /*9000*/  FFMA R14, R27.reuse, R38, R14 ;  /* 0x000000261b0e7223 */ /* 0x040fe2000000000e */
[----:B------:R-:W-:Y:S01]  /*9010*/  FFMA R19, R27, R39, R19 ;  /* 0x000000271b137223 */ /* 0x000fe20000000013 */
[----:B------:R-:W-:Y:S01]  /*9020*/  F2FP.F16.F32.PACK_AB R16, R2, R0 ;  /* 0x000000000210723e */ /* 0x000fe200000000ff */
[----:B------:R1:W-:Y:S01]  /*9030*/  STS.128 [R56+UR43+0x3200], R4 ;  /* 0x0032000438007988 */ /* 0x0003e20008000c2b */
        /* <DEDUP_REMOVED lines=27> */
.L_x_152:
[----:B------:R-:W-:Y:S05]  /*91f0*/  BSYNC.RECONVERGENT B0 ;  /* 0x0000000000007941 */ /* 0x000fea0003800200 */
.L_x_151:
[----:B------:R-:W-:Y:S01]  /*9200*/  BAR.SYNC.DEFER_BLOCKING 0x1, 0x80 ;  /* 0x0042000000007b1d */ /* 0x000fe20000010000 */
[----:B------:R-:W-:Y:S01]  /*9210*/  UISETP.NE.AND UP0, UPT, UR52, -0x4, UPT ;  /* 0xfffffffc3400788c */ /* 0x000fe2000bf05270 */
[----:B------:R-:W-:Y:S08]  /*9220*/  IADD3 R22, PT, PT, R22, 0x1, RZ ;  /* 0x0000000116167810 */ /* 0x000ff00007ffe0ff */
[----:B------:R-:W-:Y:S05]  /*9230*/  BRA.U !UP0, `(.L_x_153) ;  /* 0x0000000108287547 */ /* 0x000fea000b800000 */
[----:B------:R-:W-:Y:S01]  /*9240*/  ISETP.NE.AND P0, PT, R61, RZ, PT ;  /* 0x000000ff3d00720c */ /* 0x000fe20003f05270 */
[----:B------:R-:W-:Y:S01]  /*9250*/  IMAD.U32 R2, RZ, RZ, UR46 ;  /* 0x0000002eff027e24 */ /* 0x000fe2000f8e00ff */
[----:B------:R-:W-:Y:S01]  /*9260*/  UIADD3 UR4, UPT, UPT, UR46, 0x1, URZ ;  /* 0x000000012e047890 */ /* 0x000fe2000fffe0ff */
[----:B------:R-:W-:Y:S03]  /*9270*/  IMAD.U32 R0, RZ, RZ, UR47 ;  /* 0x0000002fff007e24 */ /* 0x000fe6000f8e00ff */
[----:B------:R-:W-:Y:S04]  /*9280*/  UISETP.NE.AND UP0, UPT, UR4, 0x4, UPT ;  /* 0x000000040400788c */ /* 0x000fe8000bf05270 */
[----:B------:R-:W-:Y:S03]  /*9290*/  USEL UR46, UR4, URZ, UP0 ;  /* 0x000000ff042e7287 */ /* 0x000fe60008000000 */
[----:B------:R-:W-:Y:S05]  /*92a0*/  @P0 LEA R2, R2, UR43, 0x3 ;  /* 0x0000002b02020c11 */ /* 0x000fea000f8e18ff */
[----:B------:R-:W-:Y:S05]  /*92b0*/  @P0 VIADD R2, R2, 0xf0 ;  /* 0x000000f002020836 */ /* 0x000fea0000000000 */
[----:B------:R-:W-:Y:S04]  /*92c0*/  @P0 PRMT R0, R0, 0x654, R2 ;  /* 0x0000065400000816 */ /* 0x000fe80000000002 */
[----:B------:R2:W-:Y:S03]  /*92d0*/  @P0 SYNCS.ARRIVE.TRANS64.RED.A1T0 RZ, [R0+URZ], RZ ;  /* 0x000000ff00ff09a7 */ /* 0x0005e600081004ff */
.L_x_153:
[----:B------:R-:W-:Y:S01]  /*92e0*/  R2UR UR4, R50 ;  /* 0x00000000320472ca */ /* 0x000fe200000e0000 */
[----:B------:R-:W-:Y:S01]  /*92f0*/  UISETP.NE.AND UP0, UPT, UR62, URZ, UPT ;  /* 0x000000ff3e00728c */ /* 0x000fe2000bf05270 */
[----:B------:R-:W-:Y:S01]  /*9300*/  ISETP.NE.AND P0, PT, R55, 0x2, PT ;  /* 0x000000023700780c */ /* 0x000fe20003f05270 */
[----:B------:R-:W-:Y:S01]  /*9310*/  UIADD3 UR31, UPT, UPT, UR38, UR63, URZ ;  /* 0x0000003f261f7290 */ /* 0x000fe2000fffe0ff */
[----:B------:R-:W-:Y:S01]  /*9320*/  ISETP.NE.AND P1, PT, R22, 0x4, PT ;  /* 0x000000041600780c */ /* 0x000fe20003f25270 */
[----:B------:R-:W-:Y:S01]  /*9330*/  UIADD3 UR52, UPT, UPT, UR52, 0x4, URZ ;  /* 0x0000000434347890 */ /* 0x000fe2000fffe0ff */
[----:B------:R-:W-:Y:S01]  /*9340*/  SEL R2, RZ, 0x1, P0 ;  /* 0x00000001ff027807 */ /* 0x000fe20000000000 */
[----:B------:R-:W-:Y:S01]  /*9350*/  UMOV UR36, UR61 ;  /* 0x0000003d00247c82 */ /* 0x000fe20008000000 */
[----:B--2---:R-:W-:Y:S02]  /*9360*/  SEL R0, RZ, 0x1, P1 ;  /* 0x00000001ff007807 */ /* 0x004fe40000800000 */
[----:B------:R-:W-:Y:S02]  /*9370*/  LOP3.LUT R57, R57, R2, RZ, 0x3c, !PT ;  /* 0x0000000239397212 */ /* 0x000fe400078e3cff */
[----:B------:R-:W-:Y:S01]  /*9380*/  LOP3.LUT R58, R58, R0, RZ, 0x3c, !PT ;  /* 0x000000003a3a7212 */ /* 0x000fe200078e3cff */
[----:B------:R-:W-:Y:S01]  /*9390*/  UIADD3 UR30, UPT, UPT, UR37, UR4, URZ ;  /* 0x00000004251e7290 */ /* 0x000fe2000fffe0ff */
[----:B------:R-:W-:Y:S02]  /*93a0*/  SEL R55, R55, RZ, P0 ;  /* 0x000000ff37377207 */ /* 0x000fe40000000000 */
[----:B------:R-:W-:Y:S01]  /*93b0*/  SEL R22, R22, RZ, P1 ;  /* 0x000000ff16167207 */ /* 0x000fe20000800000 */
[----:B------:R-:W-:Y:S08]  /*93c0*/  BRA.U UP0, `(.L_x_154) ;  /* 0xffffffcd005c7547 */ /* 0x000ff0000b83ffff */
[----:B------:R-:W-:-:S13]  /*93d0*/  R2UR UR4, R51 ;  /* 0x00000000330472ca */ /* 0x000fda00000e0000 */
[----:B------:R-:W-:-:S09]  /*93e0*/  UISETP.NE.AND UP0, UPT, UR4, URZ, UPT ;  /* 0x000000ff0400728c */ /* 0x000fd2000bf05270 */
[----:B------:R-:W-:Y:S05]  /*93f0*/  BRA.U !UP0, `(.L_x_155) ;  /* 0x0000000108487547 */ /* 0x000fea000b800000 */
[----:B------:R-:W2:Y:S02]  /*9400*/  LDCU.64 UR4, c[0x0][0x890] ;  /* 0x00011200ff0477ac */ /* 0x000ea40008000a00 */
[----:B--2---:R-:W-:-:S04]  /*9410*/  UISETP.NE.U32.AND UP0, UPT, UR4, URZ, UPT ;  /* 0x000000ff0400728c */ /* 0x004fc8000bf05070 */
[----:B------:R-:W-:-:S09]  /*9420*/  UISETP.NE.AND.EX UP0, UPT, UR5, URZ, UPT, UP0 ;  /* 0x000000ff0500728c */ /* 0x000fd2000bf05300 */
[----:B------:R-:W-:Y:S05]  /*9430*/  BRA.U UP0, `(.L_x_156) ;  /* 0x00000001000c7547 */ /* 0x000fea000b800000 */
[----:B------:R-:W-:-:S13]  /*9440*/  FSETP.NEU.AND P0, PT, R27, RZ, PT ;  /* 0x000000ff1b00720b */ /* 0x000fda0003f0d000 */
[----:B------:R-:W-:Y:S05]  /*9450*/  @!P0 EXIT ;  /* 0x000000000000894d */ /* 0x000fea0003800000 */
[----:B------:R-:W-:Y:S05]  /*9460*/  BRA `(.L_x_155) ;  /* 0x00000000002c7947 */ /* 0x000fea0003800000 */
.L_x_156:
[----:B------:R-:W-:Y:S01]  /*9470*/  ISETP.NE.AND P0, PT, R54, RZ, PT ;  /* 0x000000ff3600720c */ /* 0x000fe20003f05270 */
[----:B------:R-:W-:-:S12]  /*9480*/  BSSY.RECONVERGENT B0, `(.L_x_155) ;  /* 0x0000009000007945 */ /* 0x000fd80003800200 */
[----:B------:R-:W-:Y:S05]  /*9490*/  @P0 BRA `(.L_x_157) ;  /* 0x0000000000140947 */ /* 0x000fea0003800000 */
[----:B------:R-:W2:Y:S02]  /*94a0*/  LDCU.64 UR4, c[0x0][0x888] ;  /* 0x00011100ff0477ac */ /* 0x000ea40008000a00 */
[----:B--2---:R-:W-:-:S04]  /*94b0*/  ISETP.NE.U32.AND P0, PT, RZ, UR4, PT ;  /* 0x00000004ff007c0c */ /* 0x004fc8000bf05070 */
[----:B------:R-:W-:-:S13]  /*94c0*/  ISETP.NE.AND.EX P0, PT, RZ, UR5, PT, P0 ;  /* 0x00000005ff007c0c */ /* 0x000fda000bf05300 */
[----:B------:R-:W-:Y:S05]  /*94d0*/  @!P0 EXIT ;  /* 0x000000000000894d */ /* 0x000fea0003800000 */
[----:B------:R-:W-:Y:S05]  /*94e0*/  BRA `(.L_x_158) ;  /* 0x0000000000087947 */ /* 0x000fea0003800000 */
.L_x_157:
[----:B------:R-:W-:-:S13]  /*94f0*/  FSETP.NEU.AND P0, PT, R27, RZ, PT ;  /* 0x000000ff1b00720b */ /* 0x000fda0003f0d000 */
[----:B------:R-:W-:Y:S05]  /*9500*/  @!P0 EXIT ;  /* 0x000000000000894d */ /* 0x000fea0003800000 */
.L_x_158:
[----:B------:R-:W-:Y:S05]  /*9510*/  BSYNC.RECONVERGENT B0 ;  /* 0x0000000000007941 */ /* 0x000fea0003800200 */
.L_x_155:
[----:B------:R-:W-:Y:S01]  /*9520*/  ULEA UR4, UR46, UR43, 0x3 ;  /* 0x0000002b2e047291 */ /* 0x000fe2000f8e18ff */
[----:B------:R-:W-:-:S04]  /*9530*/  DEPBAR.LE SB0, 0x0 ;  /* 0x000080000000791a */ /* 0x000fc80000000000 */
[----:B------:R-:W-:-:S04]  /*9540*/  UIADD3 UR4, UPT, UPT, UR4, 0xf0, URZ ;  /* 0x000000f004047890 */ /* 0x000fc8000fffe0ff */
[----:B------:R-:W-:-:S09]  /*9550*/  UPRMT UR4, UR47, 0x654, UR4 ;  /* 0x000006542f047896 */ /* 0x000fd20008000004 */
[----:B------:R-:W-:Y:S01]  /*9560*/  SYNCS.ARRIVE.TRANS64.RED.A1T0 RZ, [UR4], RZ ;  /* 0x000000ffffff79a7 */ /* 0x000fe20008100404 */
[----:B------:R-:W-:Y:S05]  /*9570*/  EXIT ;  /* 0x000000000000794d */ /* 0x000fea0003800000 */
.L_x_25:
[----:B--2---:R2:W3:Y:S02]  /*9580*/  SYNCS.PHASECHK.TRANS64.TRYWAIT P0, [R0+URZ+0x190], R2 ;  /* 0x00019002000075a7 */ /* 0x0044e400080011ff */
[----:B---3--:R-:W-:Y:S05]  /*9590*/  @!P0 NANOSLEEP.SYNCS 0x989680 ;  /* 0x009896800000895d */ /* 0x008fea0003900000 */
[----:B------:R-:W3:Y:S02]  /*95a0*/  @!P0 SYNCS.PHASECHK.TRANS64 P0, [R0+URZ+0x190], R2 ;  /* 0x00019002000085a7 */ /* 0x000ee400080010ff */
[----:B---3--:R-:W-:Y:S05]  /*95b0*/  @!P0 BRA `(.L_x_25) ;  /* 0xfffffffc00f08947 */ /* 0x008fea000383ffff */
[----:B------:R-:W-:Y:S05]  /*95c0*/  BRA `(.L_x_159) ;  /* 0xffffff8400847947 */ /* 0x000fea000383ffff */
.L_x_28:
[----:B-1----:R-:W-:-:S07]  /*95d0*/  MOV R0, UR33 ;  /* 0x0000002100007c02 */ /* 0x002fce0008000f00 */
.L_x_160:
[----:B-1----:R1:W2:Y:S02]  /*95e0*/  SYNCS.PHASECHK.TRANS64.TRYWAIT P0, [R0+URZ+0x68], R3 ;  /* 0x00006803000075a7 */ /* 0x0022a400080011ff */
[----:B--2---:R-:W-:Y:S05]  /*95f0*/  @!P0 NANOSLEEP.SYNCS 0x989680 ;  /* 0x009896800000895d */ /* 0x004fea0003900000 */
[----:B------:R-:W2:Y:S02]  /*9600*/  @!P0 SYNCS.PHASECHK.TRANS64 P0, [R0+URZ+0x68], R3 ;  /* 0x00006803000085a7 */ /* 0x000ea400080010ff */
[----:B--2---:R-:W-:Y:S05]  /*9610*/  @!P0 BRA `(.L_x_160) ;  /* 0xfffffffc00f08947 */ /* 0x004fea000383ffff */
[----:B------:R-:W-:Y:S05]  /*9620*/  BRA `(.L_x_27) ;  /* 0xffffff8400d87947 */ /* 0x000fea000383ffff */
.L_x_35:
[----:B-1----:R-:W-:-:S07]  /*9630*/  MOV R0, UR17 ;  /* 0x0000001100007c02 */ /* 0x002fce0008000f00 */
.L_x_161:
[----:B-1----:R1:W2:Y:S02]  /*9640*/  SYNCS.PHASECHK.TRANS64.TRYWAIT P0, [R0+URZ+0x68], R3 ;  /* 0x00006803000075a7 */ /* 0x0022a400080011ff */
[----:B--2---:R-:W-:Y:S05]  /*9650*/  @!P0 NANOSLEEP.SYNCS 0x989680 ;  /* 0x009896800000895d */ /* 0x004fea0003900000 */
[----:B------:R-:W2:Y:S02]  /*9660*/  @!P0 SYNCS.PHASECHK.TRANS64 P0, [R0+URZ+0x68], R3 ;  /* 0x00006803000085a7 */ /* 0x000ea400080010ff */
[----:B--2---:R-:W-:Y:S05]  /*9670*/  @!P0 BRA `(.L_x_161) ;  /* 0xfffffffc00f08947 */ /* 0x004fea000383ffff */
[----:B------:R-:W-:Y:S05]  /*9680*/  BRA `(.L_x_34) ;  /* 0xffffff88009c7947 */ /* 0x000fea000383ffff */
.L_x_40:
[----:B-1----:R1:W2:Y:S02]  /*9690*/  SYNCS.PHASECHK.TRANS64.TRYWAIT P0, [R3+URZ+0x120], R0 ;  /* 0x00012000030075a7 */ /* 0x0022a400080011ff */
[----:B--2---:R-:W-:Y:S05]  /*96a0*/  @!P0 NANOSLEEP.SYNCS 0x989680 ;  /* 0x009896800000895d */ /* 0x004fea0003900000 */
[----:B------:R-:W2:Y:S02]  /*96b0*/  @!P0 SYNCS.PHASECHK.TRANS64 P0, [R3+URZ+0x120], R0 ;  /* 0x00012000030085a7 */ /* 0x000ea400080010ff */
[----:B--2---:R-:W-:Y:S05]  /*96c0*/  @!P0 BRA `(.L_x_40) ;  /* 0xfffffffc00f08947 */ /* 0x004fea000383ffff */
[----:B------:R-:W-:Y:S05]  /*96d0*/  BRA `(.L_x_162) ;  /* 0xffffff8c00487947 */ /* 0x000fea000383ffff */
.L_x_44:
[----:B------:R-:W-:-:S07]  /*96e0*/  MOV R0, UR4 ;  /* 0x0000000400007c02 */ /* 0x000fce0008000f00 */
.L_x_163:
[----:B-1----:R1:W2:Y:S02]  /*96f0*/  SYNCS.PHASECHK.TRANS64.TRYWAIT P0, [R0+URZ], R2 ;  /* 0x00000002000075a7 */ /* 0x0022a400080011ff */
[----:B--2---:R-:W-:Y:S05]  /*9700*/  @!P0 NANOSLEEP.SYNCS 0x989680 ;  /* 0x009896800000895d */ /* 0x004fea0003900000 */
[----:B------:R-:W2:Y:S02]  /*9710*/  @!P0 SYNCS.PHASECHK.TRANS64 P0, [R0+URZ], R2 ;  /* 0x00000002000085a7 */ /* 0x000ea400080010ff */
[----:B--2---:R-:W-:Y:S05]  /*9720*/  @!P0 BRA `(.L_x_163) ;  /* 0xfffffffc00f08947 */ /* 0x004fea000383ffff */
[----:B------:R-:W-:Y:S05]  /*9730*/  BRA `(.L_x_164) ;  /* 0xffffff9000f07947 */ /* 0x000fea000383ffff */
.L_x_45:
[----:B------:R-:W-:-:S07]  /*9740*/  MOV R0, UR5 ;  /* 0x0000000500007c02 */ /* 0x000fce0008000f00 */
.L_x_165:
[----:B-1----:R1:W2:Y:S02]  /*9750*/  SYNCS.PHASECHK.TRANS64.TRYWAIT P0, [R0+URZ], R3 ;  /* 0x00000003000075a7 */ /* 0x0022a400080011ff */
[----:B--2---:R-:W-:Y:S05]  /*9760*/  @!P0 NANOSLEEP.SYNCS 0x989680 ;  /* 0x009896800000895d */ /* 0x004fea0003900000 */
[----:B------:R-:W2:Y:S02]  /*9770*/  @!P0 SYNCS.PHASECHK.TRANS64 P0, [R0+URZ], R3 ;  /* 0x00000003000085a7 */ /* 0x000ea400080010ff */
[----:B--2---:R-:W-:Y:S05]  /*9780*/  @!P0 BRA `(.L_x_165) ;  /* 0xfffffffc00f08947 */ /* 0x004fea000383ffff */
[----:B------:R-:W-:Y:S05]  /*9790*/  BRA `(.L_x_166) ;  /* 0xffffff9000fc7947 */ /* 0x000fea000383ffff */
.L_x_46:
[----:B------:R-:W-:-:S07]  /*97a0*/  MOV R0, UR5 ;  /* 0x0000000500007c02 */ /* 0x000fce0008000f00 */
.L_x_167:
[----:B-1----:R1:W2:Y:S02]  /*97b0*/  SYNCS.PHASECHK.TRANS64.TRYWAIT P0, [R0+URZ], R3 ;  /* 0x00000003000075a7 */ /* 0x0022a400080011ff */
[----:B--2---:R-:W-:Y:S05]  /*97c0*/  @!P0 NANOSLEEP.SYNCS 0x989680 ;  /* 0x009896800000895d */ /* 0x004fea0003900000 */
[----:B------:R-:W2:Y:S02]  /*97d0*/  @!P0 SYNCS.PHASECHK.TRANS64 P0, [R0+URZ], R3 ;  /* 0x00000003000085a7 */ /* 0x000ea400080010ff */
[----:B--2---:R-:W-:Y:S05]  /*97e0*/  @!P0 BRA `(.L_x_167) ;  /* 0xfffffffc00f08947 */ /* 0x004fea000383ffff */
[----:B------:R-:W-:Y:S05]  /*97f0*/  BRA `(.L_x_168) ;  /* 0xffffff9400087947 */ /* 0x000fea000383ffff */
.L_x_47:
[----:B------:R-:W-:-:S07]  /*9800*/  MOV R0, UR5 ;  /* 0x0000000500007c02 */ /* 0x000fce0008000f00 */
.L_x_169:
[----:B-1----:R1:W2:Y:S02]  /*9810*/  SYNCS.PHASECHK.TRANS64.TRYWAIT P0, [R0+URZ], R3 ;  /* 0x00000003000075a7 */ /* 0x0022a400080011ff */
[----:B--2---:R-:W-:Y:S05]  /*9820*/  @!P0 NANOSLEEP.SYNCS 0x989680 ;  /* 0x009896800000895d */ /* 0x004fea0003900000 */
[----:B------:R-:W2:Y:S02]  /*9830*/  @!P0 SYNCS.PHASECHK.TRANS64 P0, [R0+URZ], R3 ;  /* 0x00000003000085a7 */ /* 0x000ea400080010ff */
[----:B--2---:R-:W-:Y:S05]  /*9840*/  @!P0 BRA `(.L_x_169) ;  /* 0xfffffffc00f08947 */ /* 0x004fea000383ffff */
[----:B------:R-:W-:Y:S05]  /*9850*/  BRA `(.L_x_170) ;  /* 0xffffff9400147947 */ /* 0x000fea000383ffff */
.L_x_48:
[----:B------:R-:W-:-:S07]  /*9860*/  MOV R0, UR5 ;  /* 0x0000000500007c02 */ /* 0x000fce0008000f00 */
.L_x_171:
[----:B-1----:R1:W2:Y:S02]  /*9870*/  SYNCS.PHASECHK.TRANS64.TRYWAIT P0, [R0+URZ], R3 ;  /* 0x00000003000075a7 */ /* 0x0022a400080011ff */
[----:B--2---:R-:W-:Y:S05]  /*9880*/  @!P0 NANOSLEEP.SYNCS 0x989680 ;  /* 0x009896800000895d */ /* 0x004fea0003900000 */
[----:B------:R-:W2:Y:S02]  /*9890*/  @!P0 SYNCS.PHASECHK.TRANS64 P0, [R0+URZ], R3 ;  /* 0x00000003000085a7 */ /* 0x000ea400080010ff */
[----:B--2---:R-:W-:Y:S05]  /*98a0*/  @!P0 BRA `(.L_x_171) ;  /* 0xfffffffc00f08947 */ /* 0x004fea000383ffff */
[----:B------:R-:W-:Y:S05]  /*98b0*/  BRA `(.L_x_172) ;  /* 0xffffff9400207947 */ /* 0x000fea000383ffff */
.L_x_49:
[----:B------:R-:W-:-:S07]  /*98c0*/  MOV R0, UR5 ;  /* 0x0000000500007c02 */ /* 0x000fce0008000f00 */
.L_x_173:
[----:B-1----:R1:W2:Y:S02]  /*98d0*/  SYNCS.PHASECHK.TRANS64.TRYWAIT P0, [R0+URZ], R3 ;  /* 0x00000003000075a7 */ /* 0x0022a400080011ff */
[----:B--2---:R-:W-:Y:S05]  /*98e0*/  @!P0 NANOSLEEP.SYNCS 0x989680 ;  /* 0x009896800000895d */ /* 0x004fea0003900000 */
[----:B------:R-:W2:Y:S02]  /*98f0*/  @!P0 SYNCS.PHASECHK.TRANS64 P0, [R0+URZ], R3 ;  /* 0x00000003000085a7 */ /* 0x000ea400080010ff */
[----:B--2---:R-:W-:Y:S05]  /*9900*/  @!P0 BRA `(.L_x_173) ;  /* 0xfffffffc00f08947 */ /* 0x004fea000383ffff */
[----:B------:R-:W-:Y:S05]  /*9910*/  BRA `(.L_x_174) ;  /* 0xffffff94002c7947 */ /* 0x000fea000383ffff */
.L_x_50:
[----:B------:R-:W-:-:S07]  /*9920*/  MOV R0, UR5 ;  /* 0x0000000500007c02 */ /* 0x000fce0008000f00 */
.L_x_175:
[----:B-1----:R1:W2:Y:S02]  /*9930*/  SYNCS.PHASECHK.TRANS64.TRYWAIT P0, [R0+URZ], R3 ;  /* 0x00000003000075a7 */ /* 0x0022a400080011ff */
[----:B--2---:R-:W-:Y:S05]  /*9940*/  @!P0 NANOSLEEP.SYNCS 0x989680 ;  /* 0x009896800000895d */ /* 0x004fea0003900000 */
[----:B------:R-:W2:Y:S02]  /*9950*/  @!P0 SYNCS.PHASECHK.TRANS64 P0, [R0+URZ], R3 ;  /* 0x00000003000085a7 */ /* 0x000ea400080010ff */
[----:B--2---:R-:W-:Y:S05]  /*9960*/  @!P0 BRA `(.L_x_175) ;  /* 0xfffffffc00f08947 */ /* 0x004fea000383ffff */
[----:B------:R-:W-:Y:S05]  /*9970*/  BRA `(.L_x_176) ;  /* 0xffffff9400387947 */ /* 0x000fea000383ffff */
.L_x_51:
[----:B------:R-:W-:-:S07]  /*9980*/  MOV R0, UR5 ;  /* 0x0000000500007c02 */ /* 0x000fce0008000f00 */
.L_x_177:
[----:B-1----:R1:W2:Y:S02]  /*9990*/  SYNCS.PHASECHK.TRANS64.TRYWAIT P0, [R0+URZ], R3 ;  /* 0x00000003000075a7 */ /* 0x0022a400080011ff */
[----:B--2---:R-:W-:Y:S05]  /*99a0*/  @!P0 NANOSLEEP.SYNCS 0x989680 ;  /* 0x009896800000895d */ /* 0x004fea0003900000 */
[----:B------:R-:W2:Y:S02]  /*99b0*/  @!P0 SYNCS.PHASECHK.TRANS64 P0, [R0+URZ], R3 ;  /* 0x00000003000085a7 */ /* 0x000ea400080010ff */
[----:B--2---:R-:W-:Y:S05]  /*99c0*/  @!P0 BRA `(.L_x_177) ;  /* 0xfffffffc00f08947 */ /* 0x004fea000383ffff */
[----:B------:R-:W-:Y:S05]  /*99d0*/  BRA `(.L_x_178) ;  /* 0xffffff9400447947 */ /* 0x000fea000383ffff */
.L_x_52:
[----:B------:R-:W-:-:S07]  /*99e0*/  MOV R0, UR5 ;  /* 0x0000000500007c02 */ /* 0x000fce0008000f00 */
.L_x_179:
[----:B-1----:R1:W2:Y:S02]  /*99f0*/  SYNCS.PHASECHK.TRANS64.TRYWAIT P0, [R0+URZ], R3 ;  /* 0x00000003000075a7 */ /* 0x0022a400080011ff */
[----:B--2---:R-:W-:Y:S05]  /*9a00*/  @!P0 NANOSLEEP.SYNCS 0x989680 ;  /* 0x009896800000895d */ /* 0x004fea0003900000 */
[----:B------:R-:W2:Y:S02]  /*9a10*/  @!P0 SYNCS.PHASECHK.TRANS64 P0, [R0+URZ], R3 ;  /* 0x00000003000085a7 */ /* 0x000ea400080010ff */
[----:B--2---:R-:W-:Y:S05]  /*9a20*/  @!P0 BRA `(.L_x_179) ;  /* 0xfffffffc00f08947 */ /* 0x004fea000383ffff */
[----:B------:R-:W-:Y:S05]  /*9a30*/  BRA `(.L_x_180) ;  /* 0xffffff9400507947 */ /* 0x000fea000383ffff */
.L_x_53:
[----:B------:R-:W-:-:S07]  /*9a40*/  MOV R0, UR5 ;  /* 0x0000000500007c02 */ /* 0x000fce0008000f00 */
.L_x_181:
[----:B-1----:R1:W2:Y:S02]  /*9a50*/  SYNCS.PHASECHK.TRANS64.TRYWAIT P0, [R0+URZ], R3 ;  /* 0x00000003000075a7 */ /* 0x0022a400080011ff */
[----:B--2---:R-:W-:Y:S05]  /*9a60*/  @!P0 NANOSLEEP.SYNCS 0x989680 ;  /* 0x009896800000895d */ /* 0x004fea0003900000 */
[----:B------:R-:W2:Y:S02]  /*9a70*/  @!P0 SYNCS.PHASECHK.TRANS64 P0, [R0+URZ], R3 ;  /* 0x00000003000085a7 */ /* 0x000ea400080010ff */
[----:B--2---:R-:W-:Y:S05]  /*9a80*/  @!P0 BRA `(.L_x_181) ;  /* 0xfffffffc00f08947 */ /* 0x004fea000383ffff */
[----:B------:R-:W-:Y:S05]  /*9a90*/  BRA `(.L_x_182) ;  /* 0xffffff94005c7947 */ /* 0x000fea000383ffff */
.L_x_54:
[----:B------:R-:W-:-:S07]  /*9aa0*/  MOV R0, UR5 ;  /* 0x0000000500007c02 */ /* 0x000fce0008000f00 */
.L_x_183:
[----:B-1----:R1:W2:Y:S02]  /*9ab0*/  SYNCS.PHASECHK.TRANS64.TRYWAIT P0, [R0+URZ], R3 ;  /* 0x00000003000075a7 */ /* 0x0022a400080011ff */
[----:B--2---:R-:W-:Y:S05]  /*9ac0*/  @!P0 NANOSLEEP.SYNCS 0x989680 ;  /* 0x009896800000895d */ /* 0x004fea0003900000 */
[----:B------:R-:W2:Y:S02]  /*9ad0*/  @!P0 SYNCS.PHASECHK.TRANS64 P0, [R0+URZ], R3 ;  /* 0x00000003000085a7 */ /* 0x000ea400080010ff */
[----:B--2---:R-:W-:Y:S05]  /*9ae0*/  @!P0 BRA `(.L_x_183) ;  /* 0xfffffffc00f08947 */ /* 0x004fea000383ffff */
[----:B------:R-:W-:Y:S05]  /*9af0*/  BRA `(.L_x_184) ;  /* 0xffffff9400687947 */ /* 0x000fea000383ffff */
.L_x_55:
[----:B------:R-:W-:-:S07]  /*9b00*/  MOV R0, UR5 ;  /* 0x0000000500007c02 */ /* 0x000fce0008000f00 */
.L_x_185:
[----:B-1----:R1:W2:Y:S02]  /*9b10*/  SYNCS.PHASECHK.TRANS64.TRYWAIT P0, [R0+URZ], R3 ;  /* 0x00000003000075a7 */ /* 0x0022a400080011ff */
[----:B--2---:R-:W-:Y:S05]  /*9b20*/  @!P0 NANOSLEEP.SYNCS 0x989680 ;  /* 0x009896800000895d */ /* 0x004fea0003900000 */
[----:B------:R-:W2:Y:S02]  /*9b30*/  @!P0 SYNCS.PHASECHK.TRANS64 P0, [R0+URZ], R3 ;  /* 0x00000003000085a7 */ /* 0x000ea400080010ff */
[----:B--2---:R-:W-:Y:S05]  /*9b40*/  @!P0 BRA `(.L_x_185) ;  /* 0xfffffffc00f08947 */ /* 0x004fea000383ffff */
[----:B------:R-:W-:Y:S05]  /*9b50*/  BRA `(.L_x_186) ;  /* 0xffffff9400747947 */ /* 0x000fea000383ffff */
.L_x_58:
[----:B--2---:R2:W3:Y:S02]  /*9b60*/  SYNCS.PHASECHK.TRANS64.TRYWAIT P0, [R2+URZ+0x180], R4 ;  /* 0x00018004020075a7 */ /* 0x0044e400080011ff */
[----:B---3--:R-:W-:Y:S05]  /*9b70*/  @!P0 NANOSLEEP.SYNCS 0x989680 ;  /* 0x009896800000895d */ /* 0x008fea0003900000 */
[----:B------:R-:W3:Y:S02]  /*9b80*/  @!P0 SYNCS.PHASECHK.TRANS64 P0, [R2+URZ+0x180], R4 ;  /* 0x00018004020085a7 */ /* 0x000ee400080010ff */
[----:B---3--:R-:W-:Y:S05]  /*9b90*/  @!P0 BRA `(.L_x_58) ;  /* 0xfffffffc00f08947 */ /* 0x008fea000383ffff */
[----:B------:R-:W-:Y:S05]  /*9ba0*/  BRA `(.L_x_187) ;  /* 0xffffff9400d07947 */ /* 0x000fea000383ffff */
.L_x_59:
[----:B------:R-:W-:-:S07]  /*9bb0*/  MOV R2, UR4 ;  /* 0x0000000400027c02 */ /* 0x000fce0008000f00 */
.L_x_188:
[----:B--2---:R2:W3:Y:S02]  /*9bc0*/  SYNCS.PHASECHK.TRANS64.TRYWAIT P0, [R2+URZ+0x130], R5 ;  /* 0x00013005020075a7 */ /* 0x0044e400080011ff */
[----:B---3--:R-:W-:Y:S05]  /*9bd0*/  @!P0 NANOSLEEP.SYNCS 0x989680 ;  /* 0x009896800000895d */ /* 0x008fea0003900000 */
[----:B------:R-:W3:Y:S02]  /*9be0*/  @!P0 SYNCS.PHASECHK.TRANS64 P0, [R2+URZ+0x130], R5 ;  /* 0x00013005020085a7 */ /* 0x000ee400080010ff */
[----:B---3--:R-:W-:Y:S05]  /*9bf0*/  @!P0 BRA `(.L_x_188) ;  /* 0xfffffffc00f08947 */ /* 0x008fea000383ffff */
[----:B------:R-:W-:Y:S05]  /*9c00*/  BRA `(.L_x_189) ;  /* 0xffffff9400e07947 */ /* 0x000fea000383ffff */
.L_x_60:
[----:B--2---:R2:W3:Y:S02]  /*9c10*/  SYNCS.PHASECHK.TRANS64.TRYWAIT P1, [R2+URZ+0x120], R4 ;  /* 0x00012004020075a7 */ /* 0x0044e400080211ff */
[----:B---3--:R-:W-:Y:S05]  /*9c20*/  @!P1 NANOSLEEP.SYNCS 0x989680 ;  /* 0x009896800000995d */ /* 0x008fea0003900000 */
[----:B------:R-:W3:Y:S02]  /*9c30*/  @!P1 SYNCS.PHASECHK.TRANS64 P1, [R2+URZ+0x120], R4 ;  /* 0x00012004020095a7 */ /* 0x000ee400080210ff */
[----:B---3--:R-:W-:Y:S05]  /*9c40*/  @!P1 BRA `(.L_x_60) ;  /* 0xfffffffc00f09947 */ /* 0x008fea000383ffff */
[----:B------:R-:W-:Y:S05]  /*9c50*/  BRA `(.L_x_190) ;  /* 0xffffff9800107947 */ /* 0x000fea000383ffff */
.L_x_63:
[----:B------:R-:W-:-:S07]  /*9c60*/  MOV R0, UR4 ;  /* 0x0000000400007c02 */ /* 0x000fce0008000f00 */
.L_x_191:
[----:B--2---:R2:W3:Y:S02]  /*9c70*/  SYNCS.PHASECHK.TRANS64.TRYWAIT P0, [R0+URZ+0x130], R2 ;  /* 0x00013002000075a7 */ /* 0x0044e400080011ff */
[----:B---3--:R-:W-:Y:S05]  /*9c80*/  @!P0 NANOSLEEP.SYNCS 0x989680 ;  /* 0x009896800000895d */ /* 0x008fea0003900000 */
[----:B------:R-:W3:Y:S02]  /*9c90*/  @!P0 SYNCS.PHASECHK.TRANS64 P0, [R0+URZ+0x130], R2 ;  /* 0x00013002000085a7 */ /* 0x000ee400080010ff */
[----:B---3--:R-:W-:Y:S05]  /*9ca0*/  @!P0 BRA `(.L_x_191) ;  /* 0xfffffffc00f08947 */ /* 0x008fea000383ffff */
[----:B------:R-:W-:Y:S05]  /*9cb0*/  BRA `(.L_x_62) ;  /* 0xffffff9800647947 */ /* 0x000fea000383ffff */
.L_x_72:
[----:B--2---:R-:W-:-:S04]  /*9cc0*/  MOV R5, UR5 ;  /* 0x0000000500057c02 */ /* 0x004fc80008000f00 */
[----:B------:R2:W3:Y:S03]  /*9cd0*/  SYNCS.PHASECHK.TRANS64.TRYWAIT P0, [R5+URZ+0x8], R6 ;  /* 0x00000806050075a7 */ /* 0x0004e600080011ff */
[----:B---3--:R-:W-:Y:S05]  /*9ce0*/  @!P0 NANOSLEEP.SYNCS 0x989680 ;  /* 0x009896800000895d */ /* 0x008fea0003900000 */
[----:B------:R-:W3:Y:S02]  /*9cf0*/  @!P0 SYNCS.PHASECHK.TRANS64 P0, [R5+URZ+0x8], R6 ;  /* 0x00000806050085a7 */ /* 0x000ee400080010ff */
[----:B---3--:R-:W-:Y:S05]  /*9d00*/  @!P0 BRA `(.L_x_72) ;  /* 0xfffffffc00ec8947 */ /* 0x008fea000383ffff */
[----:B------:R-:W-:Y:S05]  /*9d10*/  BRA `(.L_x_71) ;  /* 0xffffff9c00187947 */ /* 0x000fea000383ffff */
.L_x_74:
[----:B------:R-:W-:Y:S01]  /*9d20*/  BSSY B0, `(.L_x_192) ;  /* 0x0000006000007945 */ /* 0x000fe20003800000 */
[----:B------:R-:W-:-:S07]  /*9d30*/  MOV R15, 0xffffffff ;  /* 0xffffffff000f7802 */ /* 0x000fce0000000f00 */
[----:B-12--5:R-:W-:Y:S05]  /*9d40*/  WARPSYNC.COLLECTIVE R15, `(.L_x_193) ;  /* 0x000000000f0c7348 */ /* 0x026fea0003c00000 */
[----:B------:R-:W-:Y:S02]  /*9d50*/  ELECT P6, UR79, PT ;  /* 0x00000000004f782f */ /* 0x000fe400038c0000 */
[----:B------:R-:W-:Y:S01]  /*9d60*/  MOV R14, UR79 ;  /* 0x0000004f000e7c02 */ /* 0x000fe20008000f00 */
[----:B-12--5:R-:W-:Y:S10]  /*9d70*/  ENDCOLLECTIVE ;  /* 0x000000000000791b */ /* 0x026ff40003800000 */
.L_x_193:
[----:B------:R-:W-:Y:S05]  /*9d80*/  BSYNC B0 ;  /* 0x0000000000007941 */ /* 0x000fea0003800000 */
.L_x_192:
[----:B------:R-:W-:Y:S05]  /*9d90*/  BRA `(.L_x_194) ;  /* 0xffffff9c00487947 */ /* 0x000fea000383ffff */
.L_x_76:
[----:B--2---:R-:W-:-:S04]  /*9da0*/  MOV R0, UR5 ;  /* 0x0000000500007c02 */ /* 0x004fc80008000f00 */
[----:B------:R2:W3:Y:S03]  /*9db0*/  SYNCS.PHASECHK.TRANS64.TRYWAIT P0, [R0+URZ+0x8], R4 ;  /* 0x00000804000075a7 */ /* 0x0004e600080011ff */
[----:B---3--:R-:W-:Y:S05]  /*9dc0*/  @!P0 NANOSLEEP.SYNCS 0x989680 ;  /* 0x009896800000895d */ /* 0x008fea0003900000 */
[----:B------:R-:W3:Y:S02]  /*9dd0*/  @!P0 SYNCS.PHASECHK.TRANS64 P0, [R0+URZ+0x8], R4 ;  /* 0x00000804000085a7 */ /* 0x000ee400080010ff */
[----:B---3--:R-:W-:Y:S05]  /*9de0*/  @!P0 BRA `(.L_x_76) ;  /* 0xfffffffc00ec8947 */ /* 0x008fea000383ffff */
[----:B------:R-:W-:Y:S05]  /*9df0*/  BRA `(.L_x_75) ;  /* 0xffffff9c004c7947 */ /* 0x000fea000383ffff */
.L_x_77:
[----:B-1----:R1:W2:Y:S02]  /*9e00*/  SYNCS.PHASECHK.TRANS64.TRYWAIT P0, [R0+URZ+0x120], R4 ;  /* 0x00012004000075a7 */ /* 0x0022a400080011ff */
[----:B--2---:R-:W-:Y:S05]  /*9e10*/  @!P0 NANOSLEEP.SYNCS 0x989680 ;  /* 0x009896800000895d */ /* 0x004fea0003900000 */
[----:B------:R-:W2:Y:S02]  /*9e20*/  @!P0 SYNCS.PHASECHK.TRANS64 P0, [R0+URZ+0x120], R4 ;  /* 0x00012004000085a7 */ /* 0x000ea400080010ff */
[----:B--2---:R-:W-:Y:S05]  /*9e30*/  @!P0 BRA `(.L_x_77) ;  /* 0xfffffffc00f08947 */ /* 0x004fea000383ffff */
[----:B------:R-:W-:Y:S05]  /*9e40*/  BRA `(.L_x_195) ;  /* 0xffffffa000387947 */ /* 0x000fea000383ffff */
.L_x_79:
[----:B------:R-:W-:-:S07]  /*9e50*/  MOV R0, UR31 ;  /* 0x0000001f00007c02 */ /* 0x000fce0008000f00 */
.L_x_196:
[----:B-1----:R1:W2:Y:S02]  /*9e60*/  SYNCS.PHASECHK.TRANS64.TRYWAIT P0, [R0+URZ+0x160], R4 ;  /* 0x00016004000075a7 */ /* 0x0022a400080011ff */
[----:B--2---:R-:W-:Y:S05]  /*9e70*/  @!P0 NANOSLEEP.SYNCS 0x989680 ;  /* 0x009896800000895d */ /* 0x004fea0003900000 */
[----:B------:R-:W2:Y:S02]  /*9e80*/  @!P0 SYNCS.PHASECHK.TRANS64 P0, [R0+URZ+0x160], R4 ;  /* 0x00016004000085a7 */ /* 0x000ea400080010ff */
[----:B--2---:R-:W-:Y:S05]  /*9e90*/  @!P0 BRA `(.L_x_196) ;  /* 0xfffffffc00f08947 */ /* 0x004fea000383ffff */
[----:B------:R-:W-:Y:S05]  /*9ea0*/  BRA `(.L_x_197) ;  /* 0xffffffa000847947 */ /* 0x000fea000383ffff */
.L_x_82:
[----:B------:R-:W-:Y:S07]  /*9eb0*/  MOV R0, UR5 ;  /* 0x0000000500007c02 */ /* 0x000fee0008000f00 */
.L_x_198:
[----:B-1----:R1:W2:Y:S02]  /*9ec0*/  SYNCS.PHASECHK.TRANS64.TRYWAIT P0, [R0+URZ], R4 ;  /* 0x00000004000075a7 */ /* 0x0022a400080011ff */
[----:B--2---:R-:W-:Y:S05]  /*9ed0*/  @!P0 NANOSLEEP.SYNCS 0x989680 ;  /* 0x009896800000895d */ /* 0x004fea0003900000 */
[----:B------:R-:W2:Y:S02]  /*9ee0*/  @!P0 SYNCS.PHASECHK.TRANS64 P0, [R0+URZ], R4 ;  /* 0x00000004000085a7 */ /* 0x000ea400080010ff */
[----:B--2---:R-:W-:Y:S05]  /*9ef0*/  @!P0 BRA `(.L_x_198) ;  /* 0xfffffffc00f08947 */ /* 0x004fea000383ffff */
[----:B------:R-:W-:Y:S05]  /*9f00*/  BRA `(.L_x_81) ;  /* 0xffffffa000987947 */ /* 0x000fea000383ffff */
.L_x_86:
[----:B-1----:R-:W-:-:S07]  /*9f10*/  MOV R0, UR4 ;  /* 0x0000000400007c02 */ /* 0x002fce0008000f00 */
.L_x_199:
[----:B-1----:R1:W2:Y:S02]  /*9f20*/  SYNCS.PHASECHK.TRANS64.TRYWAIT P0, [R0+URZ], R2 ;  /* 0x00000002000075a7 */ /* 0x0022a400080011ff */
[----:B--2---:R-:W-:Y:S05]  /*9f30*/  @!P0 NANOSLEEP.SYNCS 0x989680 ;  /* 0x009896800000895d */ /* 0x004fea0003900000 */
[----:B------:R-:W2:Y:S02]  /*9f40*/  @!P0 SYNCS.PHASECHK.TRANS64 P0, [R0+URZ], R2 ;  /* 0x00000002000085a7 */ /* 0x000ea400080010ff */
[----:B--2---:R-:W-:Y:S05]  /*9f50*/  @!P0 BRA `(.L_x_199) ;  /* 0xfffffffc00f08947 */ /* 0x004fea000383ffff */
[----:B------:R-:W-:Y:S05]  /*9f60*/  BRA `(.L_x_200) ;  /* 0xffffffa4008c7947 */ /* 0x000fea000383ffff */
.L_x_87:
[----:B------:R-:W-:-:S07]  /*9f70*/  MOV R0, UR5 ;  /* 0x0000000500007c02 */ /* 0x000fce0008000f00 */
.L_x_201:
[----:B-1----:R1:W2:Y:S02]  /*9f80*/  SYNCS.PHASECHK.TRANS64.TRYWAIT P0, [R0+URZ], R3 ;  /* 0x00000003000075a7 */ /* 0x0022a400080011ff */
[----:B--2---:R-:W-:Y:S05]  /*9f90*/  @!P0 NANOSLEEP.SYNCS 0x989680 ;  /* 0x009896800000895d */ /* 0x004fea0003900000 */
[----:B------:R-:W2:Y:S02]  /*9fa0*/  @!P0 SYNCS.PHASECHK.TRANS64 P0, [R0+URZ], R3 ;  /* 0x00000003000085a7 */ /* 0x000ea400080010ff */
[----:B--2---:R-:W-:Y:S05]  /*9fb0*/  @!P0 BRA `(.L_x_201) ;  /* 0xfffffffc00f08947 */ /* 0x004fea000383ffff */
[----:B------:R-:W-:Y:S05]  /*9fc0*/  BRA `(.L_x_202) ;  /* 0xffffffa400987947 */ /* 0x000fea000383ffff */
.L_x_88:
[----:B------:R-:W-:-:S07]  /*9fd0*/  MOV R0, UR5 ;  /* 0x0000000500007c02 */ /* 0x000fce0008000f00 */
.L_x_203:
[----:B-1----:R1:W2:Y:S02]  /*9fe0*/  SYNCS.PHASECHK.TRANS64.TRYWAIT P0, [R0+URZ], R3 ;  /* 0x00000003000075a7 */ /* 0x0022a400080011ff */
[----:B--2---:R-:W-:Y:S05]  /*9ff0*/  @!P0 NANOSLEEP.SYNCS 0x989680 ;  /* 0x009896800000895d */ /* 0x004fea0003900000 */
[----:B------:R-:W2:Y:S02]  /*a000*/  @!P0 SYNCS.PHASECHK.TRANS64 P0, [R0+URZ], R3 ;  /* 0x00000003000085a7 */ /* 0x000ea400080010ff */
[----:B--2---:R-:W-:Y:S05]  /*a010*/  @!P0 BRA `(.L_x_203) ;  /* 0xfffffffc00f08947 */ /* 0x004fea000383ffff */
[----:B------:R-:W-:Y:S05]  /*a020*/  BRA `(.L_x_204) ;  /* 0xffffffa400a47947 */ /* 0x000fea000383ffff */
.L_x_91:
[----:B------:R-:W-:-:S07]  /*a030*/  MOV R0, UR26 ;  /* 0x0000001a00007c02 */ /* 0x000fce0008000f00 */
.L_x_205:
[----:B-1----:R1:W2:Y:S02]  /*a040*/  SYNCS.PHASECHK.TRANS64.TRYWAIT P1, [R0+URZ+0x1a0], R2 ;  /* 0x0001a002000075a7 */ /* 0x0022a400080211ff */
[----:B--2---:R-:W-:Y:S05]  /*a050*/  @!P1 NANOSLEEP.SYNCS 0x989680 ;  /* 0x009896800000995d */ /* 0x004fea0003900000 */
[----:B------:R-:W2:Y:S02]  /*a060*/  @!P1 SYNCS.PHASECHK.TRANS64 P1, [R0+URZ+0x1a0], R2 ;  /* 0x0001a002000095a7 */ /* 0x000ea400080210ff */
[----:B--2---:R-:W-:Y:S05]  /*a070*/  @!P1 BRA `(.L_x_205) ;  /* 0xfffffffc00f09947 */ /* 0x004fea000383ffff */
[----:B------:R-:W-:Y:S05]  /*a080*/  BRA `(.L_x_206) ;  /* 0xffffffa400f07947 */ /* 0x000fea000383ffff */
.L_x_96:
[----:B--2---:R2:W3:Y:S02]  /*a090*/  SYNCS.PHASECHK.TRANS64.TRYWAIT P0, [R8+URZ+0x120], R0 ;  /* 0x00012000080075a7 */ /* 0x0044e400080011ff */
[----:B---3--:R-:W-:Y:S05]  /*a0a0*/  @!P0 NANOSLEEP.SYNCS 0x989680 ;  /* 0x009896800000895d */ /* 0x008fea0003900000 */
[----:B------:R-:W3:Y:S02]  /*a0b0*/  @!P0 SYNCS.PHASECHK.TRANS64 P0, [R8+URZ+0x120], R0 ;  /* 0x00012000080085a7 */ /* 0x000ee400080010ff */
[----:B---3--:R-:W-:Y:S05]  /*a0c0*/  @!P0 BRA `(.L_x_96) ;  /* 0xfffffffc00f08947 */ /* 0x008fea000383ffff */
[----:B------:R-:W-:Y:S05]  /*a0d0*/  BRA `(.L_x_207) ;  /* 0xffffffac00287947 */ /* 0x000fea000383ffff */
.L_x_99:
[----:B--2---:R-:W-:Y:S07]  /*a0e0*/  MOV R0, UR21 ;  /* 0x0000001500007c02 */ /* 0x004fee0008000f00 */
.L_x_208:
[----:B--2---:R2:W3:Y:S02]  /*a0f0*/  SYNCS.PHASECHK.TRANS64.TRYWAIT P1, [R0+URZ+0x118], R2 ;  /* 0x00011802000075a7 */ /* 0x0044e400080211ff */
[----:B---3--:R-:W-:Y:S05]  /*a100*/  @!P1 NANOSLEEP.SYNCS 0x989680 ;  /* 0x009896800000995d */ /* 0x008fea0003900000 */
[----:B------:R-:W3:Y:S02]  /*a110*/  @!P1 SYNCS.PHASECHK.TRANS64 P1, [R0+URZ+0x118], R2 ;  /* 0x00011802000095a7 */ /* 0x000ee400080210ff */
[----:B---3--:R-:W-:Y:S05]  /*a120*/  @!P1 BRA `(.L_x_208) ;  /* 0xfffffffc00f09947 */ /* 0x008fea000383ffff */
[----:B------:R-:W-:Y:S05]  /*a130*/  BRA `(.L_x_98) ;  /* 0xffffffb000a47947 */ /* 0x000fea000383ffff */
.L_x_102:
[----:B--2---:R-:W-:Y:S07]  /*a140*/  MOV R0, UR21 ;  /* 0x0000001500007c02 */ /* 0x004fee0008000f00 */
.L_x_209:
[----:B--2---:R2:W3:Y:S02]  /*a150*/  SYNCS.PHASECHK.TRANS64.TRYWAIT P0, [R0+URZ+0xf0], R4 ;  /* 0x0000f004000075a7 */ /* 0x0044e400080011ff */
[----:B---3--:R-:W-:Y:S05]  /*a160*/  @!P0 NANOSLEEP.SYNCS 0x989680 ;  /* 0x009896800000895d */ /* 0x008fea0003900000 */
[----:B------:R-:W3:Y:S02]  /*a170*/  @!P0 SYNCS.PHASECHK.TRANS64 P0, [R0+URZ+0xf0], R4 ;  /* 0x0000f004000085a7 */ /* 0x000ee400080010ff */
[----:B---3--:R-:W-:Y:S05]  /*a180*/  @!P0 BRA `(.L_x_209) ;  /* 0xfffffffc00f08947 */ /* 0x008fea000383ffff */
[----:B------:R-:W-:Y:S05]  /*a190*/  BRA `(.L_x_210) ;  /* 0xffffffb000fc7947 */ /* 0x000fea000383ffff */
.L_x_103:
[----:B------:R-:W-:Y:S07]  /*a1a0*/  MOV R0, UR21 ;  /* 0x0000001500007c02 */ /* 0x000fee0008000f00 */
.L_x_211:
[----:B--2---:R2:W3:Y:S02]  /*a1b0*/  SYNCS.PHASECHK.TRANS64.TRYWAIT P0, [R0+URZ+0xf8], R4 ;  /* 0x0000f804000075a7 */ /* 0x0044e400080011ff */
[----:B---3--:R-:W-:Y:S05]  /*a1c0*/  @!P0 NANOSLEEP.SYNCS 0x989680 ;  /* 0x009896800000895d */ /* 0x008fea0003900000 */
[----:B------:R-:W3:Y:S02]  /*a1d0*/  @!P0 SYNCS.PHASECHK.TRANS64 P0, [R0+URZ+0xf8], R4 ;  /* 0x0000f804000085a7 */ /* 0x000ee400080010ff */
[----:B---3--:R-:W-:Y:S05]  /*a1e0*/  @!P0 BRA `(.L_x_211) ;  /* 0xfffffffc00f08947 */ /* 0x008fea000383ffff */
[----:B------:R-:W-:Y:S05]  /*a1f0*/  BRA `(.L_x_212) ;  /* 0xffffffb400587947 */ /* 0x000fea000383ffff */
.L_x_104:
[----:B------:R-:W-:Y:S07]  /*a200*/  MOV R0, UR21 ;  /* 0x0000001500007c02 */ /* 0x000fee0008000f00 */
.L_x_213:
[----:B--2---:R2:W3:Y:S02]  /*a210*/  SYNCS.PHASECHK.TRANS64.TRYWAIT P0, [R0+URZ+0x100], R4 ;  /* 0x00010004000075a7 */ /* 0x0044e400080011ff */
[----:B---3--:R-:W-:Y:S05]  /*a220*/  @!P0 NANOSLEEP.SYNCS 0x989680 ;  /* 0x009896800000895d */ /* 0x008fea0003900000 */
[----:B------:R-:W3:Y:S02]  /*a230*/  @!P0 SYNCS.PHASECHK.TRANS64 P0, [R0+URZ+0x100], R4 ;  /* 0x00010004000085a7 */ /* 0x000ee400080010ff */
[----:B---3--:R-:W-:Y:S05]  /*a240*/  @!P0 BRA `(.L_x_213) ;  /* 0xfffffffc00f08947 */ /* 0x008fea000383ffff */
[----:B------:R-:W-:Y:S05]  /*a250*/  BRA `(.L_x_214) ;  /* 0xffffffb400b87947 */ /* 0x000fea000383ffff */
.L_x_105:
[----:B------:R-:W-:Y:S07]  /*a260*/  MOV R0, UR21 ;  /* 0x0000001500007c02 */ /* 0x000fee0008000f00 */
.L_x_215:
[----:B--2---:R2:W3:Y:S02]  /*a270*/  SYNCS.PHASECHK.TRANS64.TRYWAIT P0, [R0+URZ+0x108], R4 ;  /* 0x00010804000075a7 */ /* 0x0044e400080011ff */
[----:B---3--:R-:W-:Y:S05]  /*a280*/  @!P0 NANOSLEEP.SYNCS 0x989680 ;  /* 0x009896800000895d */ /* 0x008fea0003900000 */
[----:B------:R-:W3:Y:S02]  /*a290*/  @!P0 SYNCS.PHASECHK.TRANS64 P0, [R0+URZ+0x108], R4 ;  /* 0x00010804000085a7 */ /* 0x000ee400080010ff */
[----:B---3--:R-:W-:Y:S05]  /*a2a0*/  @!P0 BRA `(.L_x_215) ;  /* 0xfffffffc00f08947 */ /* 0x008fea000383ffff */
[----:B------:R-:W-:Y:S05]  /*a2b0*/  BRA `(.L_x_216) ;  /* 0xffffffb800207947 */ /* 0x000fea000383ffff */
.L_x_107:
[----:B------:R-:W-:-:S07]  /*a2c0*/  MOV R0, UR21 ;  /* 0x0000001500007c02 */ /* 0x000fce0008000f00 */
.L_x_217:
[----:B---3--:R3:W4:Y:S02]  /*a2d0*/  SYNCS.PHASECHK.TRANS64.TRYWAIT P0, [R0+URZ+0xf0], R2 ;  /* 0x0000f002000075a7 */ /* 0x00872400080011ff */
[----:B----4-:R-:W-:Y:S05]  /*a2e0*/  @!P0 NANOSLEEP.SYNCS 0x989680 ;  /* 0x009896800000895d */ /* 0x010fea0003900000 */
[----:B------:R-:W4:Y:S02]  /*a2f0*/  @!P0 SYNCS.PHASECHK.TRANS64 P0, [R0+URZ+0xf0], R2 ;  /* 0x0000f002000085a7 */ /* 0x000f2400080010ff */
[----:B----4-:R-:W-:Y:S05]  /*a300*/  @!P0 BRA `(.L_x_217) ;  /* 0xfffffffc00f08947 */ /* 0x010fea000383ffff */
[----:B------:R-:W-:Y:S05]  /*a310*/  BRA `(.L_x_218) ;  /* 0xffffffb800ac7947 */ /* 0x000fea000383ffff */
.L_x_108:
[----:B---3--:R-:W-:-:S07]  /*a320*/  MOV R0, UR21 ;  /* 0x0000001500007c02 */ /* 0x008fce0008000f00 */
.L_x_219:
[----:B---3--:R3:W4:Y:S02]  /*a330*/  SYNCS.PHASECHK.TRANS64.TRYWAIT P0, [R0+URZ+0xf8], R2 ;  /* 0x0000f802000075a7 */ /* 0x00872400080011ff */
[----:B----4-:R-:W-:Y:S05]  /*a340*/  @!P0 NANOSLEEP.SYNCS 0x989680 ;  /* 0x009896800000895d */ /* 0x010fea0003900000 */
[----:B------:R-:W4:Y:S02]  /*a350*/  @!P0 SYNCS.PHASECHK.TRANS64 P0, [R0+URZ+0xf8], R2 ;  /* 0x0000f802000085a7 */ /* 0x000f2400080010ff */
[----:B----4-:R-:W-:Y:S05]  /*a360*/  @!P0 BRA `(.L_x_219) ;  /* 0xfffffffc00f08947 */ /* 0x010fea000383ffff */
[----:B------:R-:W-:Y:S05]  /*a370*/  BRA `(.L_x_220) ;  /* 0xffffffb8009c7947 */ /* 0x000fea000383ffff */
.L_x_109:
[----:B---3--:R-:W-:-:S07]  /*a380*/  MOV R0, UR21 ;  /* 0x0000001500007c02 */ /* 0x008fce0008000f00 */
.L_x_221:
[----:B---3--:R3:W4:Y:S02]  /*a390*/  SYNCS.PHASECHK.TRANS64.TRYWAIT P0, [R0+URZ+0x100], R2 ;  /* 0x00010002000075a7 */ /* 0x00872400080011ff */
[----:B----4-:R-:W-:Y:S05]  /*a3a0*/  @!P0 NANOSLEEP.SYNCS 0x989680 ;  /* 0x009896800000895d */ /* 0x010fea0003900000 */
[----:B------:R-:W4:Y:S02]  /*a3b0*/  @!P0 SYNCS.PHASECHK.TRANS64 P0, [R0+URZ+0x100], R2 ;  /* 0x00010002000085a7 */ /* 0x000f2400080010ff */
[----:B----4-:R-:W-:Y:S05]  /*a3c0*/  @!P0 BRA `(.L_x_221) ;  /* 0xfffffffc00f08947 */ /* 0x010fea000383ffff */
[----:B------:R-:W-:Y:S05]  /*a3d0*/  BRA `(.L_x_222) ;  /* 0xffffffb8008c7947 */ /* 0x000fea000383ffff */
.L_x_111:
[----:B-1----:R1:W2:Y:S02]  /*a3e0*/  SYNCS.PHASECHK.TRANS64.TRYWAIT P0, [R3+URZ+0x120], R0 ;  /* 0x00012000030075a7 */ /* 0x0022a400080011ff */
[----:B--2---:R-:W-:Y:S05]  /*a3f0*/  @!P0 NANOSLEEP.SYNCS 0x989680 ;  /* 0x009896800000895d */ /* 0x004fea0003900000 */
[----:B------:R-:W2:Y:S02]  /*a400*/  @!P0 SYNCS.PHASECHK.TRANS64 P0, [R3+URZ+0x120], R0 ;  /* 0x00012000030085a7 */ /* 0x000ea400080010ff */
[----:B--2---:R-:W-:Y:S05]  /*a410*/  @!P0 BRA `(.L_x_111) ;  /* 0xfffffffc00f08947 */ /* 0x004fea000383ffff */
[----:B------:R-:W-:Y:S05]  /*a420*/  BRA `(.L_x_223) ;  /* 0xffffffbc00587947 */ /* 0x000fea000383ffff */
.L_x_122:
[----:B-1----:R-:W-:Y:S04]  /*a430*/  MOV R2, UR43 ;  /* 0x0000002b00027c02 */ /* 0x002fe80008000f00 */
[----:B------:R1:W2:Y:S03]  /*a440*/  SYNCS.PHASECHK.TRANS64.TRYWAIT P1, [R2+URZ+0xd0], R3 ;  /* 0x0000d003020075a7 */ /* 0x0002a600080211ff */
[----:B--2---:R-:W-:Y:S05]  /*a450*/  @!P1 NANOSLEEP.SYNCS 0x989680 ;  /* 0x009896800000995d */ /* 0x004fea0003900000 */
[----:B------:R-:W2:Y:S02]  /*a460*/  @!P1 SYNCS.PHASECHK.TRANS64 P1, [R2+URZ+0xd0], R3 ;  /* 0x0000d003020095a7 */ /* 0x000ea400080210ff */
[----:B--2---:R-:W-:Y:S05]  /*a470*/  @!P1 BRA `(.L_x_122) ;  /* 0xfffffffc00ec9947 */ /* 0x004fea000383ffff */
[----:B------:R-:W-:Y:S05]  /*a480*/  BRA `(.L_x_121) ;  /* 0xffffffc800c47947 */ /* 0x000fea000383ffff */
.L_x_124:
[----:B-1----:R1:W4:Y:S02]  /*a490*/  SYNCS.PHASECHK.TRANS64.TRYWAIT P0, [R53+URZ+0x140], R0 ;  /* 0x00014000350075a7 */ /* 0x00232400080011ff */
[----:B----4-:R-:W-:Y:S05]  /*a4a0*/  @!P0 NANOSLEEP.SYNCS 0x989680 ;  /* 0x009896800000895d */ /* 0x010fea0003900000 */
[----:B------:R-:W4:Y:S02]  /*a4b0*/  @!P0 SYNCS.PHASECHK.TRANS64 P0, [R53+URZ+0x140], R0 ;  /* 0x00014000350085a7 */ /* 0x000f2400080010ff */
[----:B----4-:R-:W-:Y:S05]  /*a4c0*/  @!P0 BRA `(.L_x_124) ;  /* 0xfffffffc00f08947 */ /* 0x010fea000383ffff */
[----:B------:R-:W-:Y:S05]  /*a4d0*/  BRA `(.L_x_123) ;  /* 0xffffffc800e47947 */ /* 0x000fea000383ffff */
.L_x_133:
[----:B--2---:R2:W3:Y:S02]  /*a4e0*/  SYNCS.PHASECHK.TRANS64.TRYWAIT P0, [R2+URZ+0xd0], R0 ;  /* 0x0000d000020075a7 */ /* 0x0044e400080011ff */
[----:B---3--:R-:W-:Y:S05]  /*a4f0*/  @!P0 NANOSLEEP.SYNCS 0x989680 ;  /* 0x009896800000895d */ /* 0x008fea0003900000 */
[----:B------:R-:W3:Y:S02]  /*a500*/  @!P0 SYNCS.PHASECHK.TRANS64 P0, [R2+URZ+0xd0], R0 ;  /* 0x0000d000020085a7 */ /* 0x000ee400080010ff */
[----:B---3--:R-:W-:Y:S05]  /*a510*/  @!P0 BRA `(.L_x_133) ;  /* 0xfffffffc00f08947 */ /* 0x008fea000383ffff */
[----:B------:R-:W-:Y:S05]  /*a520*/  BRA `(.L_x_132) ;  /* 0xffffffd000f47947 */ /* 0x000fea000383ffff */
.L_x_141:
[----:B--2---:R2:W3:Y:S02]  /*a530*/  SYNCS.PHASECHK.TRANS64.TRYWAIT P0, [R2+URZ+0xd0], R4 ;  /* 0x0000d004020075a7 */ /* 0x0044e400080011ff */
[----:B---3--:R-:W-:Y:S05]  /*a540*/  @!P0 NANOSLEEP.SYNCS 0x989680 ;  /* 0x009896800000895d */ /* 0x008fea0003900000 */
[----:B------:R-:W3:Y:S02]  /*a550*/  @!P0 SYNCS.PHASECHK.TRANS64 P0, [R2+URZ+0xd0], R4 ;  /* 0x0000d004020085a7 */ /* 0x000ee400080010ff */
[----:B---3--:R-:W-:Y:S05]  /*a560*/  @!P0 BRA `(.L_x_141) ;  /* 0xfffffffc00f08947 */ /* 0x008fea000383ffff */
[----:B------:R-:W-:Y:S05]  /*a570*/  BRA `(.L_x_140) ;  /* 0xffffffdc00147947 */ /* 0x000fea000383ffff */
.L_x_149:
[----:B--2---:R2:W3:Y:S02]  /*a580*/  SYNCS.PHASECHK.TRANS64.TRYWAIT P0, [R3+URZ+0xd0], R0 ;  /* 0x0000d000030075a7 */ /* 0x0044e400080011ff */
[----:B---3--:R-:W-:Y:S05]  /*a590*/  @!P0 NANOSLEEP.SYNCS 0x989680 ;  /* 0x009896800000895d */ /* 0x008fea0003900000 */
[----:B------:R-:W3:Y:S02]  /*a5a0*/  @!P0 SYNCS.PHASECHK.TRANS64 P0, [R3+URZ+0xd0], R0 ;  /* 0x0000d000030085a7 */ /* 0x000ee400080010ff */
[----:B---3--:R-:W-:Y:S05]  /*a5b0*/  @!P0 BRA `(.L_x_149) ;  /* 0xfffffffc00f08947 */ /* 0x008fea000383ffff */
[----:B------:R-:W-:Y:S05]  /*a5c0*/  BRA `(.L_x_148) ;  /* 0xffffffe400347947 */ /* 0x000fea000383ffff */
        .weak           $__internal_0_$__cuda_sm10x_tcgen05_guardrail_trap_col_being_dealloced_not_returned_by_alloc
        .type           $__internal_0_$__cuda_sm10x_tcgen05_guardrail_trap_col_being_dealloced_not_returned_by_alloc,@function
        .size           $__internal_0_$__cuda_sm10x_tcgen05_guardrail_trap_col_being_dealloced_not_returned_by_alloc,($__internal_1_$__cuda_sm10x_tcgen05_guardrail_trap_phase_invalid_during_alloc - $__internal_0_$__cuda_sm10x_tcgen05_guardrail_trap_col_being_dealloced_not_returned_by_alloc)
$__internal_0_$__cuda_sm10x_tcgen05_guardrail_trap_col_being_dealloced_not_returned_by_alloc:
[----:B------:R-:W-:Y:S05]  /*a5d0*/  BPT.TRAP 0x1 ;  /* 0x000000040000795c */ /* 0x000fea0000300000 */
[----:B------:R-:W-:-:S04]  /*a5e0*/  HFMA2 R3, -RZ, RZ, 0, 0 ;  /* 0x00000000ff037431 */ /* 0x000fc800000001ff */
[----:B------:R-:W-:Y:S05]  /*a5f0*/  RET.REL.NODEC R2 `(_ZN7cutlass13device_kernelINS_4gemm6kernel13GemmUniversalIN4cute5tupleIJiiiiEEENS1_10collective13CollectiveMmaINS1_35MainloopSm100TmaUmmaWarpSpecializedILi13ELi2ELi4ENS5_IJNS4_1CILi8EEENSA_ILi1EEESC_EEEEENS5_IJNSA_ILi128EEESF_NSA_ILi64EEEEEENS_6half_tENS5_IJlSC_lEEESI_SJ_NS4_8TiledMMAINS4_8MMA_AtomIJNS4_26SM100_MMA_F16BF16_2x1SM_SSISI_SI_fLi128ELi128ELNS4_4UMMA5MajorE0ELSO_0ELNSN_7ScaleInE0ELSP_0EEEEEENS4_6LayoutINS5_IJSC_SC_SC_EEENS5_IJNSA_ILi0EEESU_SU_EEEEENS5_IJNS4_10UnderscoreESX_SX_EEEEENS4_18SM100_TMA_2SM_LOADENS4_14ComposedLayoutINS4_7SwizzleILi3ELi4ELi3EEENS4_18smem_ptr_flag_bitsILi16EEENSS_INS5_IJSB_SG_EEENS5_IJSG_SC_EEEEEEEvNS4_8identityENS4_28SM100_TMA_2SM_LOAD_MULTICASTES19_vS1A_EENS_8epilogue10collective18CollectiveEpilogueINS1D_23Sm100TmaWarpSpecializedILi4ELi2ELi16ELb1ELb0EEEJNS5_IJSG_SF_SG_EEENS5_IJNSS_ISG_SC_EENSS_INS5_IJNSA_ILi16EEENSA_ILi2EEEEEENS5_IJSC_SG_EEEEEEEESI_SJ_SI_SJ_NS1D_6fusion15FusionCallbacksIS1H_NS1Q_17LinearCombinationISI_fSI_fLNS_15FloatRoundStyleE2EEES1I_S1P_JEEENS4_5SM1004TMEM4LOAD26SM100_TMEM_LOAD_32dp32b16xENS4_13SM90_TMA_LOADENS11_INS12_ILi1ELi4ELi3EEES15_NSS_INS5_IJSB_S1K_EEENS5_IJS1K_SC_EEEEEEENS4_39AutoVectorizingCopyWithAssumedAlignmentILi128EEENS4_14SM90_TMA_STOREES25_S27_S27_EEEvvEEEEvNT_6ParamsE) ;  /* 0xffffff5802807950 */ /* 0x000fea0003c3ffff */
        .weak           $__internal_1_$__cuda_sm10x_tcgen05_guardrail_trap_phase_invalid_during_alloc
        .type           $__internal_1_$__cuda_sm10x_tcgen05_guardrail_trap_phase_invalid_during_alloc,@function
        .size           $__internal_1_$__cuda_sm10x_tcgen05_guardrail_trap_phase_invalid_during_alloc,($__internal_2_$__cuda_sm10x_tcgen05_guardrail_trap_unallocated_columns_being_dealloced - $__internal_1_$__cuda_sm10x_tcgen05_guardrail_trap_phase_invalid_during_alloc)
$__internal_1_$__cuda_sm10x_tcgen05_guardrail_trap_phase_invalid_during_alloc:
[----:B------:R-:W-:Y:S05]  /*a600*/  BPT.TRAP 0x1 ;  /* 0x000000040000795c */ /* 0x000fea0000300000 */
[----:B------:R-:W-:-:S04]  /*a610*/  MOV R5, 0x0 ;  /* 0x0000000000057802 */ /* 0x000fc80000000f00 */
[----:B------:R-:W-:Y:S05]  /*a620*/  RET.REL.NODEC R4 `(_ZN7cutlass13device_kernelINS_4gemm6kernel13GemmUniversalIN4cute5tupleIJiiiiEEENS1_10collective13CollectiveMmaINS1_35MainloopSm100TmaUmmaWarpSpecializedILi13ELi2ELi4ENS5_IJNS4_1CILi8EEENSA_ILi1EEESC_EEEEENS5_IJNSA_ILi128EEESF_NSA_ILi64EEEEEENS_6half_tENS5_IJlSC_lEEESI_SJ_NS4_8TiledMMAINS4_8MMA_AtomIJNS4_26SM100_MMA_F16BF16_2x1SM_SSISI_SI_fLi128ELi128ELNS4_4UMMA5MajorE0ELSO_0ELNSN_7ScaleInE0ELSP_0EEEEEENS4_6LayoutINS5_IJSC_SC_SC_EEENS5_IJNSA_ILi0EEESU_SU_EEEEENS5_IJNS4_10UnderscoreESX_SX_EEEEENS4_18SM100_TMA_2SM_LOADENS4_14ComposedLayoutINS4_7SwizzleILi3ELi4ELi3EEENS4_18smem_ptr_flag_bitsILi16EEENSS_INS5_IJSB_SG_EEENS5_IJSG_SC_EEEEEEEvNS4_8identityENS4_28SM100_TMA_2SM_LOAD_MULTICASTES19_vS1A_EENS_8epilogue10collective18CollectiveEpilogueINS1D_23Sm100TmaWarpSpecializedILi4ELi2ELi16ELb1ELb0EEEJNS5_IJSG_SF_SG_EEENS5_IJNSS_ISG_SC_EENSS_INS5_IJNSA_ILi16EEENSA_ILi2EEEEEENS5_IJSC_SG_EEEEEEEESI_SJ_SI_SJ_NS1D_6fusion15FusionCallbacksIS1H_NS1Q_17LinearCombinationISI_fSI_fLNS_15FloatRoundStyleE2EEES1I_S1P_JEEENS4_5SM1004TMEM4LOAD26SM100_TMEM_LOAD_32dp32b16xENS4_13SM90_TMA_LOADENS11_INS12_ILi1ELi4ELi3EEES15_NSS_INS5_IJSB_S1K_EEENS5_IJS1K_SC_EEEEEEENS4_39AutoVectorizingCopyWithAssumedAlignmentILi128EEENS4_14SM90_TMA_STOREES25_S27_S27_EEEvvEEEEvNT_6ParamsE) ;  /* 0xffffff5804747950 */ /* 0x000fea0003c3ffff */
        .weak           $__internal_2_$__cuda_sm10x_tcgen05_guardrail_trap_unallocated_columns_being_dealloced
        .type           $__internal_2_$__cuda_sm10x_tcgen05_guardrail_trap_unallocated_columns_being_dealloced,@function
        .size           $__internal_2_$__cuda_sm10x_tcgen05_guardrail_trap_unallocated_columns_being_dealloced,(.L_x_225 - $__internal_2_$__cuda_sm10x_tcgen05_guardrail_trap_unallocated_columns_being_dealloced)
$__internal_2_$__cuda_sm10x_tcgen05_guardrail_trap_unallocated_columns_being_dealloced:
[----:B------:R-:W-:Y:S05]  /*a630*/  BPT.TRAP 0x1 ;  /* 0x000000040000795c */ /* 0x000fea0000300000 */
[----:B------:R-:W-:-:S04]  /*a640*/  HFMA2 R3, -RZ, RZ, 0, 0 ;  /* 0x00000000ff037431 */ /* 0x000fc800000001ff */
[----:B------:R-:W-:Y:S05]  /*a650*/  RET.REL.NODEC R2 `(_ZN7cutlass13device_kernelINS_4gemm6kernel13GemmUniversalIN4cute5tupleIJiiiiEEENS1_10collective13CollectiveMmaINS1_35MainloopSm100TmaUmmaWarpSpecializedILi13ELi2ELi4ENS5_IJNS4_1CILi8EEENSA_ILi1EEESC_EEEEENS5_IJNSA_ILi128EEESF_NSA_ILi64EEEEEENS_6half_tENS5_IJlSC_lEEESI_SJ_NS4_8TiledMMAINS4_8MMA_AtomIJNS4_26SM100_MMA_F16BF16_2x1SM_SSISI_SI_fLi128ELi128ELNS4_4UMMA5MajorE0ELSO_0ELNSN_7ScaleInE0ELSP_0EEEEEENS4_6LayoutINS5_IJSC_SC_SC_EEENS5_IJNSA_ILi0EEESU_SU_EEEEENS5_IJNS4_10UnderscoreESX_SX_EEEEENS4_18SM100_TMA_2SM_LOADENS4_14ComposedLayoutINS4_7SwizzleILi3ELi4ELi3EEENS4_18smem_ptr_flag_bitsILi16EEENSS_INS5_IJSB_SG_EEENS5_IJSG_SC_EEEEEEEvNS4_8identityENS4_28SM100_TMA_2SM_LOAD_MULTICASTES19_vS1A_EENS_8epilogue10collective18CollectiveEpilogueINS1D_23Sm100TmaWarpSpecializedILi4ELi2ELi16ELb1ELb0EEEJNS5_IJSG_SF_SG_EEENS5_IJNSS_ISG_SC_EENSS_INS5_IJNSA_ILi16EEENSA_ILi2EEEEEENS5_IJSC_SG_EEEEEEEESI_SJ_SI_SJ_NS1D_6fusion15FusionCallbacksIS1H_NS1Q_17LinearCombinationISI_fSI_fLNS_15FloatRoundStyleE2EEES1I_S1P_JEEENS4_5SM1004TMEM4LOAD26SM100_TMEM_LOAD_32dp32b16xENS4_13SM90_TMA_LOADENS11_INS12_ILi1ELi4ELi3EEES15_NSS_INS5_IJSB_S1K_EEENS5_IJS1K_SC_EEEEEEENS4_39AutoVectorizingCopyWithAssumedAlignmentILi128EEENS4_14SM90_TMA_STOREES25_S27_S27_EEEvvEEEEvNT_6ParamsE) ;  /* 0xffffff5802687950 */ /* 0x000fea0003c3ffff */
.L_x_224:
[----:B------:R-:W-:-:S00]  /*a660*/  BRA `(.L_x_224) ;  /* 0xfffffffc00fc7947 */ /* 0x000fc0000383ffff */
[----:B------:R-:W-:-:S00]  /*a670*/  NOP ;  /* 0x0000000000007918 */ /* 0x000fc00000000000 */
        /* <DEDUP_REMOVED lines=8> */
.L_x_225:


//--------------------- .nv.global.init           --------------------------
	.section	.nv.global.init,"aw",@progbits
.nv.global.init:
	.type		$str$27,@object
	.size		$str$27,($str$28 - $str$27)
$str$27:
        /*0000*/ 	.byte	0x28, 0x61, 0x64, 0x64, 0x72, 0x65, 0x73, 0x73, 0x20, 0x26, 0x20, 0x6d, 0x61, 0x73, 0x6b, 0x29
        /*0010*/ 	.byte	0x20, 0x3d, 0x3d, 0x20, 0x30, 0x00
	.type		$str$28,@object
	.size		$str$28,($str$26 - $str$28)
$str$28:
        /*0016*/ 	.byte	0x2f, 0x74, 0x6d, 0x70, 0x2f, 0x63, 0x75, 0x74, 0x6c, 0x61, 0x73, 0x73, 0x5f, 0x73, 0x77, 0x65
        /*0026*/ 	.byte	0x65, 0x70, 0x5f, 0x73, 0x72, 0x63, 0x2f, 0x69, 0x6e, 0x63, 0x6c, 0x75, 0x64, 0x65, 0x2f, 0x63
        /*0036*/ 	.byte	0x75, 0x74, 0x65, 0x2f, 0x70, 0x6f, 0x69, 0x6e, 0x74, 0x65, 0x72, 0x5f, 0x66, 0x6c, 0x61, 0x67
        /*0046*/ 	.byte	0x67, 0x65, 0x64, 0x2e, 0x68, 0x70, 0x70, 0x00
	.type		$str$26,@object
	.size		$str$26,($str$25 - $str$26)
$str$26:
        /*004e*/ 	.byte	0x2f, 0x74, 0x6d, 0x70, 0x2f, 0x63, 0x75, 0x74, 0x6c, 0x61, 0x73, 0x73, 0x5f, 0x73, 0x77, 0x65
        /*005e*/ 	.byte	0x65, 0x70, 0x5f, 0x73, 0x72, 0x63, 0x2f, 0x69, 0x6e, 0x63, 0x6c, 0x75, 0x64, 0x65, 0x2f, 0x63
        /*006e*/ 	.byte	0x75, 0x74, 0x65, 0x2f, 0x61, 0x74, 0x6f, 0x6d, 0x2f, 0x63, 0x6f, 0x70, 0x79, 0x5f, 0x74, 0x72
        /*007e*/ 	.byte	0x61, 0x69, 0x74, 0x73, 0x5f, 0x73, 0x6d, 0x31, 0x30, 0x30, 0x2e, 0x68, 0x70, 0x70, 0x00
	.type		$str$25,@object
	.size		$str$25,(__unnamed_1 - $str$25)
$str$25:
        /*008d*/ 	.byte	0x28, 0x28, 0x75, 0x69, 0x6e, 0x74, 0x33, 0x32, 0x5f, 0x74, 0x28, 0x74, 0x68, 0x72, 0x65, 0x61
        /*009d*/ 	.byte	0x64, 0x49, 0x64, 0x78, 0x2e, 0x78, 0x29, 0x20, 0x2f, 0x20, 0x33, 0x32, 0x29, 0x20, 0x25, 0x20
        /*00ad*/ 	.byte	0x34, 0x29, 0x20, 0x3d, 0x3d, 0x20, 0x28, 0x28, 0x28, 0x74, 0x6d, 0x65, 0x6d, 0x5f, 0x61, 0x64
        /*00bd*/ 	.byte	0x64, 0x72, 0x20, 0x3e, 0x3e, 0x20, 0x31, 0x36, 0x29, 0x20, 0x2f, 0x20, 0x33, 0x32, 0x29, 0x20
        /*00cd*/ 	.byte	0x25, 0x20, 0x34, 0x29, 0x00
	.type		__unnamed_1,@object
	.size		__unnamed_1,(__unnamed_2 - __unnamed_1)
__unnamed_1:
        /*00d2*/ 	.byte	0x61, 0x75, 0x74, 0x6f, 0x20, 0x63, 0x75, 0x74, 0x65, 0x3a, 0x3a, 0x61, 0x73, 0x5f, 0x70, 0x6f
        /* <DEDUP_REMOVED lines=24> */
        /*0262*/ 	.byte	0x34, 0x38, 0x3e, 0x3e, 0x3e, 0x3e, 0x5d, 0x00
	.type		__unnamed_2,@object
	.size		__unnamed_2,(.L_2 - __unnamed_2)
__unnamed_2:
        /* <DEDUP_REMOVED lines=40> */
        /*04ea*/ 	.byte	0x3a, 0x3a, 0x43, 0x3c, 0x30, 0x3e, 0x3e, 0x3e, 0x3e, 0x5d, 0x00
.L_2:


//--------------------- .nv.shared._ZN7cutlass13device_kernelINS_4gemm6kernel13GemmUniversalIN4cute5tupleIJiiiiEEENS1_10collective13CollectiveMmaINS1_35MainloopSm100TmaUmmaWarpSpecializedILi13ELi2ELi4ENS5_IJNS4_1CILi8EEENSA_ILi1EEESC_EEEEENS5_IJNSA_ILi128EEESF_NSA_ILi64EEEEEENS_6half_tENS5_IJlSC_lEEESI_SJ_NS4_8TiledMMAINS4_8MMA_AtomIJNS4_26SM100_MMA_F16BF16_2x1SM_SSISI_SI_fLi128ELi128ELNS4_4UMMA5MajorE0ELSO_0ELNSN_7ScaleInE0ELSP_0EEEEEENS4_6LayoutINS5_IJSC_SC_SC_EEENS5_IJNSA_ILi0EEESU_SU_EEEEENS5_IJNS4_10UnderscoreESX_SX_EEEEENS4_18SM100_TMA_2SM_LOADENS4_14ComposedLayoutINS4_7SwizzleILi3ELi4ELi3EEENS4_18smem_ptr_flag_bitsILi16EEENSS_INS5_IJSB_SG_EEENS5_IJSG_SC_EEEEEEEvNS4_8identityENS4_28SM100_TMA_2SM_LOAD_MULTICASTES19_vS1A_EENS_8epilogue10collective18CollectiveEpilogueINS1D_23Sm100TmaWarpSpecializedILi4ELi2ELi16ELb1ELb0EEEJNS5_IJSG_SF_SG_EEENS5_IJNSS_ISG_SC_EENSS_INS5_IJNSA_ILi16EEENSA_ILi2EEEEEENS5_IJSC_SG_EEEEEEEESI_SJ_SI_SJ_NS1D_6fusion15FusionCallbacksIS1H_NS1Q_17LinearCombinationISI_fSI_fLNS_15FloatRoundStyleE2EEES1I_S1P_JEEENS4_5SM1004TMEM4LOAD26SM100_TMEM_LOAD_32dp32b16xENS4_13SM90_TMA_LOADENS11_INS12_ILi1ELi4ELi3EEES15_NSS_INS5_IJSB_S1K_EEENS5_IJS1K_SC_EEEEEEENS4_39AutoVectorizingCopyWithAssumedAlignmentILi128EEENS4_14SM90_TMA_STOREES25_S27_S27_EEEvvEEEEvNT_6ParamsE --------------------------
	.section	.nv.shared._ZN7cutlass13device_kernelINS_4gemm6kernel13GemmUniversalIN4cute5tupleIJiiiiEEENS1_10collective13CollectiveMmaINS1_35MainloopSm100TmaUmmaWarpSpecializedILi13ELi2ELi4ENS5_IJNS4_1CILi8EEENSA_ILi1EEESC_EEEEENS5_IJNSA_ILi128EEESF_NSA_ILi64EEEEEENS_6half_tENS5_IJlSC_lEEESI_SJ_NS4_8TiledMMAINS4_8MMA_AtomIJNS4_26SM100_MMA_F16BF16_2x1SM_SSISI_SI_fLi128ELi128ELNS4_4UMMA5MajorE0ELSO_0ELNSN_7ScaleInE0ELSP_0EEEEEENS4_6LayoutINS5_IJSC_SC_SC_EEENS5_IJNSA_ILi0EEESU_SU_EEEEENS5_IJNS4_10UnderscoreESX_SX_EEEEENS4_18SM100_TMA_2SM_LOADENS4_14ComposedLayoutINS4_7SwizzleILi3ELi4ELi3EEENS4_18smem_ptr_flag_bitsILi16EEENSS_INS5_IJSB_SG_EEENS5_IJSG_SC_EEEEEEEvNS4_8identityENS4_28SM100_TMA_2SM_LOAD_MULTICASTES19_vS1A_EENS_8epilogue10collective18CollectiveEpilogueINS1D_23Sm100TmaWarpSpecializedILi4ELi2ELi16ELb1ELb0EEEJNS5_IJSG_SF_SG_EEENS5_IJNSS_ISG_SC_EENSS_INS5_IJNSA_ILi16EEENSA_ILi2EEEEEENS5_IJSC_SG_EEEEEEEESI_SJ_SI_SJ_NS1D_6fusion15FusionCallbacksIS1H_NS1Q_17LinearCombinationISI_fSI_fLNS_15FloatRoundStyleE2EEES1I_S1P_JEEENS4_5SM1004TMEM4LOAD26SM100_TMEM_LOAD_32dp32b16xENS4_13SM90_TMA_LOADENS11_INS12_ILi1ELi4ELi3EEES15_NSS_INS5_IJSB_S1K_EEENS5_IJS1K_SC_EEEEEEENS4_39AutoVectorizingCopyWithAssumedAlignmentILi128EEENS4_14SM90_TMA_STOREES25_S27_S27_EEEvvEEEEvNT_6ParamsE,"aw",@nobits
	.sectionflags	@""
	.align	16
	.zero		1024


//--------------------- .nv.shared.reserved.0     --------------------------
	.section	.nv.shared.reserved.0,"aw",@nobits
	.weak		__nv_reservedSMEM_offset_0_alias
	.size		__nv_reservedSMEM_offset_0_alias, 0, 64
	.other		__nv_reservedSMEM_offset_0_alias,@"STO_CUDA_RESERVED_SHARED STV_DEFAULT"
__nv_reservedSMEM_offset_0_alias:
	.zero		0
.nv.shared.reserved.0:
	.zero		64
	.weak		__nv_reservedSMEM_tcgen05_partition
	.type		__nv_reservedSMEM_tcgen05_partition,@object
	.size		__nv_reservedSMEM_tcgen05_partition,(.L_0 - __nv_reservedSMEM_tcgen05_partition)
__nv_reservedSMEM_tcgen05_partition:
	.zero		32
.L_0:


//--------------------- .nv.global                --------------------------
	.section	.nv.global,"aw",@nobits
.nv.global:
	.type		_ZN40_INTERNAL_0124f981_4_k_cu_cb105020_406064cute1_E,@object
	.size		_ZN40_INTERNAL_0124f981_4_k_cu_cb105020_406064cute1_E,(_ZN40_INTERNAL_0124f981_4_k_cu_cb105020_406064cuda3std3__45__cpo6cbeginE - _ZN40_INTERNAL_0124f981_4_k_cu_cb105020_406064cute1_E)
_ZN40_INTERNAL_0124f981_4_k_cu_cb105020_406064cute1_E:
	.zero		1
	.type		_ZN40_INTERNAL_0124f981_4_k_cu_cb105020_406064cuda3std3__45__cpo6cbeginE,@object
	.size		_ZN40_INTERNAL_0124f981_4_k_cu_cb105020_406064cuda3std3__45__cpo6cbeginE,(_ZN40_INTERNAL_0124f981_4_k_cu_cb105020_406064cuda3std3__48in_placeE - _ZN40_INTERNAL_0124f981_4_k_cu_cb105020_406064cuda3std3__45__cpo6cbeginE)
_ZN40_INTERNAL_0124f981_4_k_cu_cb105020_406064cuda3std3__45__cpo6cbeginE:
	.zero		1
	.type		_ZN40_INTERNAL_0124f981_4_k_cu_cb105020_406064cuda3std3__48in_placeE,@object
	.size		_ZN40_INTERNAL_0124f981_4_k_cu_cb105020_406064cuda3std3__48in_placeE,(_ZN40_INTERNAL_0124f981_4_k_cu_cb105020_406064cuda3std6ranges3__45__cpo9iter_moveE - _ZN40_INTERNAL_0124f981_4_k_cu_cb105020_406064cuda3std3__48in_placeE)
_ZN40_INTERNAL_0124f981_4_k_cu_cb105020_406064cuda3std3__48in_placeE:
	.zero		1
	.type		_ZN40_INTERNAL_0124f981_4_k_cu_cb105020_406064cuda3std6ranges3__45__cpo9iter_moveE,@object
	.size		_ZN40_INTERNAL_0124f981_4_k_cu_cb105020_406064cuda3std6ranges3__45__cpo9iter_moveE,(_ZN40_INTERNAL_0124f981_4_k_cu_cb105020_406064cuda3std3__45__cpo5beginE - _ZN40_INTERNAL_0124f981_4_k_cu_cb105020_406064cuda3std6ranges3__45__cpo9iter_moveE)
_ZN40_INTERNAL_0124f981_4_k_cu_cb105020_406064cuda3std6ranges3__45__cpo9iter_moveE:
	.zero		1
	.type		_ZN40_INTERNAL_0124f981_4_k_cu_cb105020_406064cuda3std3__45__cpo5beginE,@object
	.size		_ZN40_INTERNAL_0124f981_4_k_cu_cb105020_406064cuda3std3__45__cpo5beginE,(_ZN40_INTERNAL_0124f981_4_k_cu_cb105020_406064cuda3std3__442_GLOBAL__N__0124f981_4_k_cu_cb105020_406066ignoreE - _ZN40_INTERNAL_0124f981_4_k_cu_cb105020_406064cuda3std3__45__cpo5beginE)
_ZN40_INTERNAL_0124f981_4_k_cu_cb105020_406064cuda3std3__45__cpo5beginE:
	.zero		1
	.type		_ZN40_INTERNAL_0124f981_4_k_cu_cb105020_406064cuda3std3__442_GLOBAL__N__0124f981_4_k_cu_cb105020_406066ignoreE,@object
	.size		_ZN40_INTERNAL_0124f981_4_k_cu_cb105020_406064cuda3std3__442_GLOBAL__N__0124f981_4_k_cu_cb105020_406066ignoreE,(_ZN40_INTERNAL_0124f981_4_k_cu_cb105020_406064cute7productE - _ZN40_INTERNAL_0124f981_4_k_cu_cb105020_406064cuda3std3__442_GLOBAL__N__0124f981_4_k_cu_cb105020_406066ignoreE)
_ZN40_INTERNAL_0124f981_4_k_cu_cb105020_406064cuda3std3__442_GLOBAL__N__0124f981_4_k_cu_cb105020_406066ignoreE:
	.zero		1
	.type		_ZN40_INTERNAL_0124f981_4_k_cu_cb105020_406064cute7productE,@object
	.size		_ZN40_INTERNAL_0124f981_4_k_cu_cb105020_406064cute7productE,(_ZN40_INTERNAL_0124f981_4_k_cu_cb105020_406064cuda3std3__45__cpo3endE - _ZN40_INTERNAL_0124f981_4_k_cu_cb105020_406064cute7productE)
_ZN40_INTERNAL_0124f981_4_k_cu_cb105020_406064cute7productE:
	.zero		1
	.type		_ZN40_INTERNAL_0124f981_4_k_cu_cb105020_406064cuda3std3__45__cpo3endE,@object
	.size		_ZN40_INTERNAL_0124f981_4_k_cu_cb105020_406064cuda3std3__45__cpo3endE,(_ZN40_INTERNAL_0124f981_4_k_cu_cb105020_406064cuda3std3__419piecewise_constructE - _ZN40_INTERNAL_0124f981_4_k_cu_cb105020_406064cuda3std3__45__cpo3endE)
_ZN40_INTERNAL_0124f981_4_k_cu_cb105020_406064cuda3std3__45__cpo3endE:
	.zero		1
	.type		_ZN40_INTERNAL_0124f981_4_k_cu_cb105020_406064cuda3std3__419piecewise_constructE,@object
	.size		_ZN40_INTERNAL_0124f981_4_k_cu_cb105020_406064cuda3std3__419piecewise_constructE,(_ZN40_INTERNAL_0124f981_4_k_cu_cb105020_406064cuda3std3__45__cpo4cendE - _ZN40_INTERNAL_0124f981_4_k_cu_cb105020_406064cuda3std3__419piecewise_constructE)
_ZN40_INTERNAL_0124f981_4_k_cu_cb105020_406064cuda3std3__419piecewise_constructE:
	.zero		1
	.type		_ZN40_INTERNAL_0124f981_4_k_cu_cb105020_406064cuda3std3__45__cpo4cendE,@object
	.size		_ZN40_INTERNAL_0124f981_4_k_cu_cb105020_406064cuda3std3__45__cpo4cendE,(_ZN40_INTERNAL_0124f981_4_k_cu_cb105020_406064cuda3std6ranges3__45__cpo4swapE - _ZN40_INTERNAL_0124f981_4_k_cu_cb105020_406064cuda3std3__45__cpo4cendE)
_ZN40_INTERNAL_0124f981_4_k_cu_cb105020_406064cuda3std3__45__cpo4cendE:
	.zero		1
	.type		_ZN40_INTERNAL_0124f981_4_k_cu_cb105020_406064cuda3std6ranges3__45__cpo4swapE,@object
	.size		_ZN40_INTERNAL_0124f981_4_k_cu_cb105020_406064cuda3std6ranges3__45__cpo4swapE,(.L_10 - _ZN40_INTERNAL_0124f981_4_k_cu_cb105020_406064cuda3std6ranges3__45__cpo4swapE)
_ZN40_INTERNAL_0124f981_4_k_cu_cb105020_406064cuda3std6ranges3__45__cpo4swapE:
	.zero		1
.L_10:


//--------------------- .nv.constant0._ZN7cutlass13device_kernelINS_4gemm6kernel13GemmUniversalIN4cute5tupleIJiiiiEEENS1_10collective13CollectiveMmaINS1_35MainloopSm100TmaUmmaWarpSpecializedILi13ELi2ELi4ENS5_IJNS4_1CILi8EEENSA_ILi1EEESC_EEEEENS5_IJNSA_ILi128EEESF_NSA_ILi64EEEEEENS_6half_tENS5_IJlSC_lEEESI_SJ_NS4_8TiledMMAINS4_8MMA_AtomIJNS4_26SM100_MMA_F16BF16_2x1SM_SSISI_SI_fLi128ELi128ELNS4_4UMMA5MajorE0ELSO_0ELNSN_7ScaleInE0ELSP_0EEEEEENS4_6LayoutINS5_IJSC_SC_SC_EEENS5_IJNSA_ILi0EEESU_SU_EEEEENS5_IJNS4_10UnderscoreESX_SX_EEEEENS4_18SM100_TMA_2SM_LOADENS4_14ComposedLayoutINS4_7SwizzleILi3ELi4ELi3EEENS4_18smem_ptr_flag_bitsILi16EEENSS_INS5_IJSB_SG_EEENS5_IJSG_SC_EEEEEEEvNS4_8identityENS4_28SM100_TMA_2SM_LOAD_MULTICASTES19_vS1A_EENS_8epilogue10collective18CollectiveEpilogueINS1D_23Sm100TmaWarpSpecializedILi4ELi2ELi16ELb1ELb0EEEJNS5_IJSG_SF_SG_EEENS5_IJNSS_ISG_SC_EENSS_INS5_IJNSA_ILi16EEENSA_ILi2EEEEEENS5_IJSC_SG_EEEEEEEESI_SJ_SI_SJ_NS1D_6fusion15FusionCallbacksIS1H_NS1Q_17LinearCombinationISI_fSI_fLNS_15FloatRoundStyleE2EEES1I_S1P_JEEENS4_5SM1004TMEM4LOAD26SM100_TMEM_LOAD_32dp32b16xENS4_13SM90_TMA_LOADENS11_INS12_ILi1ELi4ELi3EEES15_NSS_INS5_IJSB_S1K_EEENS5_IJS1K_SC_EEEEEEENS4_39AutoVectorizingCopyWithAssumedAlignmentILi128EEENS4_14SM90_TMA_STOREES25_S27_S27_EEEvvEEEEvNT_6ParamsE --------------------------
	.section	.nv.constant0._ZN7cutlass13device_kernelINS_4gemm6kernel13GemmUniversalIN4cute5tupleIJiiiiEEENS1_10collective13CollectiveMmaINS1_35MainloopSm100TmaUmmaWarpSpecializedILi13ELi2ELi4ENS5_IJNS4_1CILi8EEENSA_ILi1EEESC_EEEEENS5_IJNSA_ILi128EEESF_NSA_ILi64EEEEEENS_6half_tENS5_IJlSC_lEEESI_SJ_NS4_8TiledMMAINS4_8MMA_AtomIJNS4_26SM100_MMA_F16BF16_2x1SM_SSISI_SI_fLi128ELi128ELNS4_4UMMA5MajorE0ELSO_0ELNSN_7ScaleInE0ELSP_0EEEEEENS4_6LayoutINS5_IJSC_SC_SC_EEENS5_IJNSA_ILi0EEESU_SU_EEEEENS5_IJNS4_10UnderscoreESX_SX_EEEEENS4_18SM100_TMA_2SM_LOADENS4_14ComposedLayoutINS4_7SwizzleILi3ELi4ELi3EEENS4_18smem_ptr_flag_bitsILi16EEENSS_INS5_IJSB_SG_EEENS5_IJSG_SC_EEEEEEEvNS4_8identityENS4_28SM100_TMA_2SM_LOAD_MULTICASTES19_vS1A_EENS_8epilogue10collective18CollectiveEpilogueINS1D_23Sm100TmaWarpSpecializedILi4ELi2ELi16ELb1ELb0EEEJNS5_IJSG_SF_SG_EEENS5_IJNSS_ISG_SC_EENSS_INS5_IJNSA_ILi16EEENSA_ILi2EEEEEENS5_IJSC_SG_EEEEEEEESI_SJ_SI_SJ_NS1D_6fusion15FusionCallbacksIS1H_NS1Q_17LinearCombinationISI_fSI_fLNS_15FloatRoundStyleE2EEES1I_S1P_JEEENS4_5SM1004TMEM4LOAD26SM100_TMEM_LOAD_32dp32b16xENS4_13SM90_TMA_LOADENS11_INS12_ILi1ELi4ELi3EEES15_NSS_INS5_IJSB_S1K_EEENS5_IJS1K_SC_EEEEEEENS4_39AutoVectorizingCopyWithAssumedAlignmentILi128EEENS4_14SM90_TMA_STOREES25_S27_S27_EEEvvEEEEvNT_6ParamsE,"a",@progbits
	.sectionflags	@""
	.align	4
.nv.constant0._ZN7cutlass13device_kernelINS_4gemm6kernel13GemmUniversalIN4cute5tupleIJiiiiEEENS1_10collective13CollectiveMmaINS1_35MainloopSm100TmaUmmaWarpSpecializedILi13ELi2ELi4ENS5_IJNS4_1CILi8EEENSA_ILi1EEESC_EEEEENS5_IJNSA_ILi128EEESF_NSA_ILi64EEEEEENS_6half_tENS5_IJlSC_lEEESI_SJ_NS4_8TiledMMAINS4_8MMA_AtomIJNS4_26SM100_MMA_F16BF16_2x1SM_SSISI_SI_fLi128ELi128ELNS4_4UMMA5MajorE0ELSO_0ELNSN_7ScaleInE0ELSP_0EEEEEENS4_6LayoutINS5_IJSC_SC_SC_EEENS5_IJNSA_ILi0EEESU_SU_EEEEENS5_IJNS4_10UnderscoreESX_SX_EEEEENS4_18SM100_TMA_2SM_LOADENS4_14ComposedLayoutINS4_7SwizzleILi3ELi4ELi3EEENS4_18smem_ptr_flag_bitsILi16EEENSS_INS5_IJSB_SG_EEENS5_IJSG_SC_EEEEEEEvNS4_8identityENS4_28SM100_TMA_2SM_LOAD_MULTICASTES19_vS1A_EENS_8epilogue10collective18CollectiveEpilogueINS1D_23Sm100TmaWarpSpecializedILi4ELi2ELi16ELb1ELb0EEEJNS5_IJSG_SF_SG_EEENS5_IJNSS_ISG_SC_EENSS_INS5_IJNSA_ILi16EEENSA_ILi2EEEEEENS5_IJSC_SG_EEEEEEEESI_SJ_SI_SJ_NS1D_6fusion15FusionCallbacksIS1H_NS1Q_17LinearCombinationISI_fSI_fLNS_15FloatRoundStyleE2EEES1I_S1P_JEEENS4_5SM1004TMEM4LOAD26SM100_TMEM_LOAD_32dp32b16xENS4_13SM90_TMA_LOADENS11_INS12_ILi1ELi4ELi3EEES15_NSS_INS5_IJSB_S1K_EEENS5_IJS1K_SC_EEEEEEENS4_39AutoVectorizingCopyWithAssumedAlignmentILi128EEENS4_14SM90_TMA_STOREES25_S27_S27_EEEvvEEEEvNT_6ParamsE:
	.zero		2944


//--------------------- SYMBOLS --------------------------

	.type		.nv.reservedSmem.offset0,@object
	.size		.nv.reservedSmem.offset0,0x4
	.type		.nv.reservedSmem.cap,@object
	.size		.nv.reservedSmem.cap,0x4
	.type		__assertfail,@function
